//
// Generated by NVIDIA NVVM Compiler
//
// Compiler Build ID: CL-36424714
// Cuda compilation tools, release 13.0, V13.0.88
// Based on NVVM 20.0.0
//

.version 9.0
.target sm_100
.address_size 64

	// .globl	_Z12pivot_floyedPiiii
.extern .shared .align 16 .b8 dist_block[];
.extern .shared .align 16 .b8 sdata[];

.visible .entry _Z12pivot_floyedPiiii(
	.param .u64 .ptr .align 1 _Z12pivot_floyedPiiii_param_0,
	.param .u32 _Z12pivot_floyedPiiii_param_1,
	.param .u32 _Z12pivot_floyedPiiii_param_2,
	.param .u32 _Z12pivot_floyedPiiii_param_3
)
{
	.reg .pred 	%p<10>;
	.reg .b32 	%r<157>;
	.reg .b64 	%rd<5>;

	ld.param.u64 	%rd2, [_Z12pivot_floyedPiiii_param_0];
	ld.param.u32 	%r24, [_Z12pivot_floyedPiiii_param_1];
	ld.param.u32 	%r25, [_Z12pivot_floyedPiiii_param_2];
	ld.param.u32 	%r23, [_Z12pivot_floyedPiiii_param_3];
	cvta.to.global.u64 	%rd3, %rd2;
	mov.u32 	%r26, %tid.x;
	mov.u32 	%r1, %tid.y;
	mul.lo.s32 	%r27, %r23, %r25;
	add.s32 	%r28, %r27, %r26;
	add.s32 	%r29, %r27, %r1;
	mad.lo.s32 	%r30, %r28, %r24, %r29;
	mul.wide.s32 	%rd4, %r30, 4;
	add.s64 	%rd1, %rd3, %rd4;
	ld.global.u32 	%r31, [%rd1];
	mul.lo.s32 	%r2, %r23, %r26;
	add.s32 	%r32, %r2, %r1;
	shl.b32 	%r33, %r32, 2;
	mov.u32 	%r34, dist_block;
	add.s32 	%r3, %r34, %r33;
	st.shared.u32 	[%r3], %r31;
	bar.sync 	0;
	setp.lt.s32 	%p1, %r23, 1;
	@%p1 bra 	$L__BB0_12;
	and.b32  	%r4, %r23, 7;
	setp.lt.u32 	%p2, %r23, 8;
	mov.b32 	%r155, 0;
	@%p2 bra 	$L__BB0_4;
	and.b32  	%r155, %r23, 2147483640;
	neg.s32 	%r153, %r155;
	shl.b32 	%r36, %r1, 2;
	add.s32 	%r152, %r34, %r36;
	shl.b32 	%r8, %r23, 5;
	shl.b32 	%r38, %r2, 2;
	add.s32 	%r39, %r38, %r34;
	add.s32 	%r151, %r39, 16;
	shl.b32 	%r10, %r23, 2;
$L__BB0_3:
	.pragma "nounroll";
	ld.shared.u32 	%r40, [%r3];
	ld.shared.u32 	%r41, [%r151+-16];
	ld.shared.u32 	%r42, [%r152];
	add.s32 	%r43, %r42, %r41;
	min.s32 	%r44, %r40, %r43;
	st.shared.u32 	[%r3], %r44;
	bar.sync 	0;
	ld.shared.u32 	%r45, [%r3];
	ld.shared.u32 	%r46, [%r151+-12];
	add.s32 	%r47, %r152, %r10;
	ld.shared.u32 	%r48, [%r47];
	add.s32 	%r49, %r48, %r46;
	min.s32 	%r50, %r45, %r49;
	st.shared.u32 	[%r3], %r50;
	bar.sync 	0;
	ld.shared.u32 	%r51, [%r3];
	ld.shared.u32 	%r52, [%r151+-8];
	add.s32 	%r53, %r47, %r10;
	ld.shared.u32 	%r54, [%r53];
	add.s32 	%r55, %r54, %r52;
	min.s32 	%r56, %r51, %r55;
	st.shared.u32 	[%r3], %r56;
	bar.sync 	0;
	ld.shared.u32 	%r57, [%r3];
	ld.shared.u32 	%r58, [%r151+-4];
	add.s32 	%r59, %r53, %r10;
	ld.shared.u32 	%r60, [%r59];
	add.s32 	%r61, %r60, %r58;
	min.s32 	%r62, %r57, %r61;
	st.shared.u32 	[%r3], %r62;
	bar.sync 	0;
	ld.shared.u32 	%r63, [%r3];
	ld.shared.u32 	%r64, [%r151];
	add.s32 	%r65, %r59, %r10;
	ld.shared.u32 	%r66, [%r65];
	add.s32 	%r67, %r66, %r64;
	min.s32 	%r68, %r63, %r67;
	st.shared.u32 	[%r3], %r68;
	bar.sync 	0;
	ld.shared.u32 	%r69, [%r3];
	ld.shared.u32 	%r70, [%r151+4];
	add.s32 	%r71, %r65, %r10;
	ld.shared.u32 	%r72, [%r71];
	add.s32 	%r73, %r72, %r70;
	min.s32 	%r74, %r69, %r73;
	st.shared.u32 	[%r3], %r74;
	bar.sync 	0;
	ld.shared.u32 	%r75, [%r3];
	ld.shared.u32 	%r76, [%r151+8];
	add.s32 	%r77, %r71, %r10;
	ld.shared.u32 	%r78, [%r77];
	add.s32 	%r79, %r78, %r76;
	min.s32 	%r80, %r75, %r79;
	st.shared.u32 	[%r3], %r80;
	bar.sync 	0;
	ld.shared.u32 	%r81, [%r3];
	ld.shared.u32 	%r82, [%r151+12];
	add.s32 	%r83, %r77, %r10;
	ld.shared.u32 	%r84, [%r83];
	add.s32 	%r85, %r84, %r82;
	min.s32 	%r86, %r81, %r85;
	st.shared.u32 	[%r3], %r86;
	bar.sync 	0;
	add.s32 	%r153, %r153, 8;
	add.s32 	%r152, %r152, %r8;
	add.s32 	%r151, %r151, 32;
	setp.ne.s32 	%p3, %r153, 0;
	@%p3 bra 	$L__BB0_3;
$L__BB0_4:
	setp.eq.s32 	%p4, %r4, 0;
	@%p4 bra 	$L__BB0_12;
	and.b32  	%r18, %r23, 3;
	setp.lt.u32 	%p5, %r4, 4;
	@%p5 bra 	$L__BB0_7;
	ld.shared.u32 	%r87, [%r3];
	add.s32 	%r88, %r155, %r2;
	shl.b32 	%r89, %r88, 2;
	add.s32 	%r91, %r34, %r89;
	ld.shared.u32 	%r92, [%r91];
	mad.lo.s32 	%r93, %r155, %r23, %r1;
	shl.b32 	%r94, %r93, 2;
	add.s32 	%r95, %r34, %r94;
	ld.shared.u32 	%r96, [%r95];
	add.s32 	%r97, %r96, %r92;
	min.s32 	%r98, %r87, %r97;
	st.shared.u32 	[%r3], %r98;
	bar.sync 	0;
	ld.shared.u32 	%r99, [%r3];
	ld.shared.u32 	%r100, [%r91+4];
	shl.b32 	%r101, %r23, 2;
	add.s32 	%r102, %r95, %r101;
	ld.shared.u32 	%r103, [%r102];
	add.s32 	%r104, %r103, %r100;
	min.s32 	%r105, %r99, %r104;
	st.shared.u32 	[%r3], %r105;
	bar.sync 	0;
	ld.shared.u32 	%r106, [%r3];
	ld.shared.u32 	%r107, [%r91+8];
	add.s32 	%r108, %r102, %r101;
	ld.shared.u32 	%r109, [%r108];
	add.s32 	%r110, %r109, %r107;
	min.s32 	%r111, %r106, %r110;
	st.shared.u32 	[%r3], %r111;
	bar.sync 	0;
	ld.shared.u32 	%r112, [%r3];
	ld.shared.u32 	%r113, [%r91+12];
	add.s32 	%r114, %r108, %r101;
	ld.shared.u32 	%r115, [%r114];
	add.s32 	%r116, %r115, %r113;
	min.s32 	%r117, %r112, %r116;
	st.shared.u32 	[%r3], %r117;
	bar.sync 	0;
	add.s32 	%r155, %r155, 4;
$L__BB0_7:
	setp.eq.s32 	%p6, %r18, 0;
	@%p6 bra 	$L__BB0_12;
	setp.eq.s32 	%p7, %r18, 1;
	@%p7 bra 	$L__BB0_10;
	ld.shared.u32 	%r118, [%r3];
	add.s32 	%r119, %r155, %r2;
	shl.b32 	%r120, %r119, 2;
	add.s32 	%r122, %r34, %r120;
	ld.shared.u32 	%r123, [%r122];
	mad.lo.s32 	%r124, %r155, %r23, %r1;
	shl.b32 	%r125, %r124, 2;
	add.s32 	%r126, %r34, %r125;
	ld.shared.u32 	%r127, [%r126];
	add.s32 	%r128, %r127, %r123;
	min.s32 	%r129, %r118, %r128;
	st.shared.u32 	[%r3], %r129;
	bar.sync 	0;
	ld.shared.u32 	%r130, [%r3];
	ld.shared.u32 	%r131, [%r122+4];
	shl.b32 	%r132, %r23, 2;
	add.s32 	%r133, %r126, %r132;
	ld.shared.u32 	%r134, [%r133];
	add.s32 	%r135, %r134, %r131;
	min.s32 	%r136, %r130, %r135;
	st.shared.u32 	[%r3], %r136;
	bar.sync 	0;
	add.s32 	%r155, %r155, 2;
$L__BB0_10:
	and.b32  	%r137, %r23, 1;
	setp.eq.b32 	%p8, %r137, 1;
	not.pred 	%p9, %p8;
	@%p9 bra 	$L__BB0_12;
	ld.shared.u32 	%r138, [%r3];
	add.s32 	%r139, %r155, %r2;
	shl.b32 	%r140, %r139, 2;
	add.s32 	%r142, %r34, %r140;
	ld.shared.u32 	%r143, [%r142];
	mad.lo.s32 	%r144, %r155, %r23, %r1;
	shl.b32 	%r145, %r144, 2;
	add.s32 	%r146, %r34, %r145;
	ld.shared.u32 	%r147, [%r146];
	add.s32 	%r148, %r147, %r143;
	min.s32 	%r149, %r138, %r148;
	st.shared.u32 	[%r3], %r149;
	bar.sync 	0;
$L__BB0_12:
	ld.shared.u32 	%r150, [%r3];
	st.global.u32 	[%rd1], %r150;
	ret;

}
	// .globl	_Z16pivot_col_floyedPiiii
.visible .entry _Z16pivot_col_floyedPiiii(
	.param .u64 .ptr .align 1 _Z16pivot_col_floyedPiiii_param_0,
	.param .u32 _Z16pivot_col_floyedPiiii_param_1,
	.param .u32 _Z16pivot_col_floyedPiiii_param_2,
	.param .u32 _Z16pivot_col_floyedPiiii_param_3
)
{
	.reg .pred 	%p<11>;
	.reg .b32 	%r<158>;
	.reg .b64 	%rd<7>;

	ld.param.u64 	%rd2, [_Z16pivot_col_floyedPiiii_param_0];
	ld.param.u32 	%r24, [_Z16pivot_col_floyedPiiii_param_1];
	ld.param.u32 	%r25, [_Z16pivot_col_floyedPiiii_param_2];
	ld.param.u32 	%r23, [_Z16pivot_col_floyedPiiii_param_3];
	cvta.to.global.u64 	%rd3, %rd2;
	mul.lo.s32 	%r26, %r23, %r23;
	shl.b32 	%r27, %r26, 2;
	mov.u32 	%r28, sdata;
	add.s32 	%r1, %r28, %r27;
	mov.u32 	%r2, %tid.x;
	mov.u32 	%r29, %tid.y;
	mov.u32 	%r30, %ctaid.x;
	setp.ge.s32 	%p1, %r30, %r25;
	selp.u32 	%r31, 1, 0, %p1;
	add.s32 	%r32, %r30, %r31;
	mul.lo.s32 	%r33, %r23, %r25;
	add.s32 	%r34, %r33, %r2;
	add.s32 	%r35, %r33, %r29;
	mad.lo.s32 	%r36, %r32, %r23, %r2;
	mad.lo.s32 	%r37, %r36, %r24, %r35;
	mul.wide.s32 	%rd4, %r37, 4;
	add.s64 	%rd1, %rd3, %rd4;
	ld.global.u32 	%r38, [%rd1];
	mul.lo.s32 	%r3, %r23, %r2;
	add.s32 	%r39, %r3, %r29;
	shl.b32 	%r40, %r39, 2;
	add.s32 	%r4, %r1, %r40;
	st.shared.u32 	[%r4], %r38;
	mad.lo.s32 	%r41, %r34, %r24, %r35;
	mul.wide.s32 	%rd5, %r41, 4;
	add.s64 	%rd6, %rd3, %rd5;
	ld.global.u32 	%r42, [%rd6];
	mul.lo.s32 	%r5, %r23, %r29;
	add.s32 	%r43, %r5, %r2;
	shl.b32 	%r44, %r43, 2;
	add.s32 	%r45, %r28, %r44;
	st.shared.u32 	[%r45], %r42;
	bar.sync 	0;
	setp.lt.s32 	%p2, %r23, 1;
	@%p2 bra 	$L__BB1_12;
	and.b32  	%r6, %r23, 7;
	setp.lt.u32 	%p3, %r23, 8;
	mov.b32 	%r156, 0;
	@%p3 bra 	$L__BB1_4;
	and.b32  	%r156, %r23, 2147483640;
	neg.s32 	%r154, %r156;
	shl.b32 	%r47, %r2, 2;
	shl.b32 	%r48, %r23, 2;
	add.s32 	%r49, %r47, %r48;
	mad.lo.s32 	%r51, %r23, %r49, %r28;
	add.s32 	%r153, %r51, 16;
	shl.b32 	%r52, %r5, 2;
	add.s32 	%r53, %r52, %r28;
	add.s32 	%r152, %r53, 16;
$L__BB1_3:
	.pragma "nounroll";
	ld.shared.u32 	%r54, [%r4];
	ld.shared.u32 	%r55, [%r153+-16];
	ld.shared.u32 	%r56, [%r152+-16];
	add.s32 	%r57, %r56, %r55;
	min.s32 	%r58, %r54, %r57;
	st.shared.u32 	[%r4], %r58;
	bar.sync 	0;
	ld.shared.u32 	%r59, [%r4];
	ld.shared.u32 	%r60, [%r153+-12];
	ld.shared.u32 	%r61, [%r152+-12];
	add.s32 	%r62, %r61, %r60;
	min.s32 	%r63, %r59, %r62;
	st.shared.u32 	[%r4], %r63;
	bar.sync 	0;
	ld.shared.u32 	%r64, [%r4];
	ld.shared.u32 	%r65, [%r153+-8];
	ld.shared.u32 	%r66, [%r152+-8];
	add.s32 	%r67, %r66, %r65;
	min.s32 	%r68, %r64, %r67;
	st.shared.u32 	[%r4], %r68;
	bar.sync 	0;
	ld.shared.u32 	%r69, [%r4];
	ld.shared.u32 	%r70, [%r153+-4];
	ld.shared.u32 	%r71, [%r152+-4];
	add.s32 	%r72, %r71, %r70;
	min.s32 	%r73, %r69, %r72;
	st.shared.u32 	[%r4], %r73;
	bar.sync 	0;
	ld.shared.u32 	%r74, [%r4];
	ld.shared.u32 	%r75, [%r153];
	ld.shared.u32 	%r76, [%r152];
	add.s32 	%r77, %r76, %r75;
	min.s32 	%r78, %r74, %r77;
	st.shared.u32 	[%r4], %r78;
	bar.sync 	0;
	ld.shared.u32 	%r79, [%r4];
	ld.shared.u32 	%r80, [%r153+4];
	ld.shared.u32 	%r81, [%r152+4];
	add.s32 	%r82, %r81, %r80;
	min.s32 	%r83, %r79, %r82;
	st.shared.u32 	[%r4], %r83;
	bar.sync 	0;
	ld.shared.u32 	%r84, [%r4];
	ld.shared.u32 	%r85, [%r153+8];
	ld.shared.u32 	%r86, [%r152+8];
	add.s32 	%r87, %r86, %r85;
	min.s32 	%r88, %r84, %r87;
	st.shared.u32 	[%r4], %r88;
	bar.sync 	0;
	ld.shared.u32 	%r89, [%r4];
	ld.shared.u32 	%r90, [%r153+12];
	ld.shared.u32 	%r91, [%r152+12];
	add.s32 	%r92, %r91, %r90;
	min.s32 	%r93, %r89, %r92;
	st.shared.u32 	[%r4], %r93;
	bar.sync 	0;
	add.s32 	%r154, %r154, 8;
	add.s32 	%r153, %r153, 32;
	add.s32 	%r152, %r152, 32;
	setp.ne.s32 	%p4, %r154, 0;
	@%p4 bra 	$L__BB1_3;
$L__BB1_4:
	setp.eq.s32 	%p5, %r6, 0;
	@%p5 bra 	$L__BB1_12;
	and.b32  	%r18, %r23, 3;
	setp.lt.u32 	%p6, %r6, 4;
	@%p6 bra 	$L__BB1_7;
	ld.shared.u32 	%r94, [%r4];
	add.s32 	%r95, %r156, %r3;
	shl.b32 	%r96, %r95, 2;
	add.s32 	%r97, %r1, %r96;
	ld.shared.u32 	%r98, [%r97];
	add.s32 	%r99, %r156, %r5;
	shl.b32 	%r100, %r99, 2;
	add.s32 	%r102, %r28, %r100;
	ld.shared.u32 	%r103, [%r102];
	add.s32 	%r104, %r103, %r98;
	min.s32 	%r105, %r94, %r104;
	st.shared.u32 	[%r4], %r105;
	bar.sync 	0;
	ld.shared.u32 	%r106, [%r4];
	ld.shared.u32 	%r107, [%r97+4];
	ld.shared.u32 	%r108, [%r102+4];
	add.s32 	%r109, %r108, %r107;
	min.s32 	%r110, %r106, %r109;
	st.shared.u32 	[%r4], %r110;
	bar.sync 	0;
	ld.shared.u32 	%r111, [%r4];
	ld.shared.u32 	%r112, [%r97+8];
	ld.shared.u32 	%r113, [%r102+8];
	add.s32 	%r114, %r113, %r112;
	min.s32 	%r115, %r111, %r114;
	st.shared.u32 	[%r4], %r115;
	bar.sync 	0;
	ld.shared.u32 	%r116, [%r4];
	ld.shared.u32 	%r117, [%r97+12];
	ld.shared.u32 	%r118, [%r102+12];
	add.s32 	%r119, %r118, %r117;
	min.s32 	%r120, %r116, %r119;
	st.shared.u32 	[%r4], %r120;
	bar.sync 	0;
	add.s32 	%r156, %r156, 4;
$L__BB1_7:
	setp.eq.s32 	%p7, %r18, 0;
	@%p7 bra 	$L__BB1_12;
	setp.eq.s32 	%p8, %r18, 1;
	@%p8 bra 	$L__BB1_10;
	ld.shared.u32 	%r121, [%r4];
	add.s32 	%r122, %r156, %r3;
	shl.b32 	%r123, %r122, 2;
	add.s32 	%r124, %r1, %r123;
	ld.shared.u32 	%r125, [%r124];
	add.s32 	%r126, %r156, %r5;
	shl.b32 	%r127, %r126, 2;
	add.s32 	%r129, %r28, %r127;
	ld.shared.u32 	%r130, [%r129];
	add.s32 	%r131, %r130, %r125;
	min.s32 	%r132, %r121, %r131;
	st.shared.u32 	[%r4], %r132;
	bar.sync 	0;
	ld.shared.u32 	%r133, [%r4];
	ld.shared.u32 	%r134, [%r124+4];
	ld.shared.u32 	%r135, [%r129+4];
	add.s32 	%r136, %r135, %r134;
	min.s32 	%r137, %r133, %r136;
	st.shared.u32 	[%r4], %r137;
	bar.sync 	0;
	add.s32 	%r156, %r156, 2;
$L__BB1_10:
	and.b32  	%r138, %r23, 1;
	setp.eq.b32 	%p9, %r138, 1;
	not.pred 	%p10, %p9;
	@%p10 bra 	$L__BB1_12;
	ld.shared.u32 	%r139, [%r4];
	add.s32 	%r140, %r156, %r3;
	shl.b32 	%r141, %r140, 2;
	add.s32 	%r142, %r1, %r141;
	ld.shared.u32 	%r143, [%r142];
	add.s32 	%r144, %r156, %r5;
	shl.b32 	%r145, %r144, 2;
	add.s32 	%r147, %r28, %r145;
	ld.shared.u32 	%r148, [%r147];
	add.s32 	%r149, %r148, %r143;
	min.s32 	%r150, %r139, %r149;
	st.shared.u32 	[%r4], %r150;
	bar.sync 	0;
$L__BB1_12:
	ld.shared.u32 	%r151, [%r4];
	st.global.u32 	[%rd1], %r151;
	ret;

}
	// .globl	_Z16pivot_row_floyedPiiii
.visible .entry _Z16pivot_row_floyedPiiii(
	.param .u64 .ptr .align 1 _Z16pivot_row_floyedPiiii_param_0,
	.param .u32 _Z16pivot_row_floyedPiiii_param_1,
	.param .u32 _Z16pivot_row_floyedPiiii_param_2,
	.param .u32 _Z16pivot_row_floyedPiiii_param_3
)
{
	.reg .pred 	%p<11>;
	.reg .b32 	%r<170>;
	.reg .b64 	%rd<7>;

	ld.param.u64 	%rd2, [_Z16pivot_row_floyedPiiii_param_0];
	ld.param.u32 	%r26, [_Z16pivot_row_floyedPiiii_param_1];
	ld.param.u32 	%r27, [_Z16pivot_row_floyedPiiii_param_2];
	ld.param.u32 	%r25, [_Z16pivot_row_floyedPiiii_param_3];
	cvta.to.global.u64 	%rd3, %rd2;
	mul.lo.s32 	%r1, %r25, %r25;
	shl.b32 	%r28, %r1, 2;
	mov.u32 	%r29, sdata;
	add.s32 	%r2, %r29, %r28;
	mov.u32 	%r30, %tid.x;
	mov.u32 	%r3, %tid.y;
	mov.u32 	%r31, %ctaid.x;
	setp.ge.s32 	%p1, %r31, %r27;
	selp.u32 	%r32, 1, 0, %p1;
	add.s32 	%r33, %r31, %r32;
	mul.lo.s32 	%r34, %r25, %r27;
	add.s32 	%r35, %r34, %r30;
	add.s32 	%r36, %r34, %r3;
	mad.lo.s32 	%r37, %r33, %r25, %r3;
	mul.lo.s32 	%r38, %r35, %r26;
	add.s32 	%r39, %r37, %r38;
	mul.wide.s32 	%rd4, %r39, 4;
	add.s64 	%rd1, %rd3, %rd4;
	ld.global.u32 	%r40, [%rd1];
	mul.lo.s32 	%r4, %r25, %r30;
	add.s32 	%r41, %r4, %r3;
	shl.b32 	%r42, %r41, 2;
	add.s32 	%r5, %r2, %r42;
	st.shared.u32 	[%r5], %r40;
	add.s32 	%r43, %r36, %r38;
	mul.wide.s32 	%rd5, %r43, 4;
	add.s64 	%rd6, %rd3, %rd5;
	ld.global.u32 	%r44, [%rd6];
	add.s32 	%r45, %r29, %r42;
	st.shared.u32 	[%r45], %r44;
	bar.sync 	0;
	setp.lt.s32 	%p2, %r25, 1;
	@%p2 bra 	$L__BB2_12;
	and.b32  	%r6, %r25, 7;
	setp.lt.u32 	%p3, %r25, 8;
	mov.b32 	%r168, 0;
	@%p3 bra 	$L__BB2_4;
	and.b32  	%r168, %r25, 2147483640;
	neg.s32 	%r166, %r168;
	shl.b32 	%r48, %r3, 2;
	add.s32 	%r49, %r28, %r48;
	add.s32 	%r165, %r29, %r49;
	shl.b32 	%r10, %r25, 5;
	shl.b32 	%r51, %r4, 2;
	add.s32 	%r52, %r51, %r29;
	add.s32 	%r164, %r52, 16;
	shl.b32 	%r12, %r25, 2;
$L__BB2_3:
	.pragma "nounroll";
	ld.shared.u32 	%r53, [%r5];
	ld.shared.u32 	%r54, [%r164+-16];
	ld.shared.u32 	%r55, [%r165];
	add.s32 	%r56, %r55, %r54;
	min.s32 	%r57, %r53, %r56;
	st.shared.u32 	[%r5], %r57;
	bar.sync 	0;
	ld.shared.u32 	%r58, [%r5];
	ld.shared.u32 	%r59, [%r164+-12];
	add.s32 	%r60, %r165, %r12;
	ld.shared.u32 	%r61, [%r60];
	add.s32 	%r62, %r61, %r59;
	min.s32 	%r63, %r58, %r62;
	st.shared.u32 	[%r5], %r63;
	bar.sync 	0;
	ld.shared.u32 	%r64, [%r5];
	ld.shared.u32 	%r65, [%r164+-8];
	add.s32 	%r66, %r60, %r12;
	ld.shared.u32 	%r67, [%r66];
	add.s32 	%r68, %r67, %r65;
	min.s32 	%r69, %r64, %r68;
	st.shared.u32 	[%r5], %r69;
	bar.sync 	0;
	ld.shared.u32 	%r70, [%r5];
	ld.shared.u32 	%r71, [%r164+-4];
	add.s32 	%r72, %r66, %r12;
	ld.shared.u32 	%r73, [%r72];
	add.s32 	%r74, %r73, %r71;
	min.s32 	%r75, %r70, %r74;
	st.shared.u32 	[%r5], %r75;
	bar.sync 	0;
	ld.shared.u32 	%r76, [%r5];
	ld.shared.u32 	%r77, [%r164];
	add.s32 	%r78, %r72, %r12;
	ld.shared.u32 	%r79, [%r78];
	add.s32 	%r80, %r79, %r77;
	min.s32 	%r81, %r76, %r80;
	st.shared.u32 	[%r5], %r81;
	bar.sync 	0;
	ld.shared.u32 	%r82, [%r5];
	ld.shared.u32 	%r83, [%r164+4];
	add.s32 	%r84, %r78, %r12;
	ld.shared.u32 	%r85, [%r84];
	add.s32 	%r86, %r85, %r83;
	min.s32 	%r87, %r82, %r86;
	st.shared.u32 	[%r5], %r87;
	bar.sync 	0;
	ld.shared.u32 	%r88, [%r5];
	ld.shared.u32 	%r89, [%r164+8];
	add.s32 	%r90, %r84, %r12;
	ld.shared.u32 	%r91, [%r90];
	add.s32 	%r92, %r91, %r89;
	min.s32 	%r93, %r88, %r92;
	st.shared.u32 	[%r5], %r93;
	bar.sync 	0;
	ld.shared.u32 	%r94, [%r5];
	ld.shared.u32 	%r95, [%r164+12];
	add.s32 	%r96, %r90, %r12;
	ld.shared.u32 	%r97, [%r96];
	add.s32 	%r98, %r97, %r95;
	min.s32 	%r99, %r94, %r98;
	st.shared.u32 	[%r5], %r99;
	bar.sync 	0;
	add.s32 	%r166, %r166, 8;
	add.s32 	%r165, %r165, %r10;
	add.s32 	%r164, %r164, 32;
	setp.ne.s32 	%p4, %r166, 0;
	@%p4 bra 	$L__BB2_3;
$L__BB2_4:
	setp.eq.s32 	%p5, %r6, 0;
	@%p5 bra 	$L__BB2_12;
	and.b32  	%r20, %r25, 3;
	setp.lt.u32 	%p6, %r6, 4;
	@%p6 bra 	$L__BB2_7;
	ld.shared.u32 	%r100, [%r5];
	add.s32 	%r101, %r168, %r4;
	shl.b32 	%r102, %r101, 2;
	add.s32 	%r104, %r29, %r102;
	ld.shared.u32 	%r105, [%r104];
	mad.lo.s32 	%r106, %r168, %r25, %r3;
	shl.b32 	%r107, %r106, 2;
	add.s32 	%r108, %r2, %r107;
	ld.shared.u32 	%r109, [%r108];
	add.s32 	%r110, %r109, %r105;
	min.s32 	%r111, %r100, %r110;
	st.shared.u32 	[%r5], %r111;
	bar.sync 	0;
	ld.shared.u32 	%r112, [%r5];
	ld.shared.u32 	%r113, [%r104+4];
	shl.b32 	%r114, %r25, 2;
	add.s32 	%r115, %r108, %r114;
	ld.shared.u32 	%r116, [%r115];
	add.s32 	%r117, %r116, %r113;
	min.s32 	%r118, %r112, %r117;
	st.shared.u32 	[%r5], %r118;
	bar.sync 	0;
	ld.shared.u32 	%r119, [%r5];
	ld.shared.u32 	%r120, [%r104+8];
	add.s32 	%r121, %r115, %r114;
	ld.shared.u32 	%r122, [%r121];
	add.s32 	%r123, %r122, %r120;
	min.s32 	%r124, %r119, %r123;
	st.shared.u32 	[%r5], %r124;
	bar.sync 	0;
	ld.shared.u32 	%r125, [%r5];
	ld.shared.u32 	%r126, [%r104+12];
	add.s32 	%r127, %r121, %r114;
	ld.shared.u32 	%r128, [%r127];
	add.s32 	%r129, %r128, %r126;
	min.s32 	%r130, %r125, %r129;
	st.shared.u32 	[%r5], %r130;
	bar.sync 	0;
	add.s32 	%r168, %r168, 4;
$L__BB2_7:
	setp.eq.s32 	%p7, %r20, 0;
	@%p7 bra 	$L__BB2_12;
	setp.eq.s32 	%p8, %r20, 1;
	@%p8 bra 	$L__BB2_10;
	ld.shared.u32 	%r131, [%r5];
	add.s32 	%r132, %r168, %r4;
	shl.b32 	%r133, %r132, 2;
	add.s32 	%r135, %r29, %r133;
	ld.shared.u32 	%r136, [%r135];
	mad.lo.s32 	%r137, %r168, %r25, %r3;
	shl.b32 	%r138, %r137, 2;
	add.s32 	%r139, %r2, %r138;
	ld.shared.u32 	%r140, [%r139];
	add.s32 	%r141, %r140, %r136;
	min.s32 	%r142, %r131, %r141;
	st.shared.u32 	[%r5], %r142;
	bar.sync 	0;
	ld.shared.u32 	%r143, [%r5];
	ld.shared.u32 	%r144, [%r135+4];
	shl.b32 	%r145, %r25, 2;
	add.s32 	%r146, %r139, %r145;
	ld.shared.u32 	%r147, [%r146];
	add.s32 	%r148, %r147, %r144;
	min.s32 	%r149, %r143, %r148;
	st.shared.u32 	[%r5], %r149;
	bar.sync 	0;
	add.s32 	%r168, %r168, 2;
$L__BB2_10:
	and.b32  	%r150, %r25, 1;
	setp.eq.b32 	%p9, %r150, 1;
	not.pred 	%p10, %p9;
	@%p10 bra 	$L__BB2_12;
	ld.shared.u32 	%r151, [%r5];
	add.s32 	%r152, %r168, %r4;
	shl.b32 	%r153, %r152, 2;
	add.s32 	%r155, %r29, %r153;
	ld.shared.u32 	%r156, [%r155];
	mad.lo.s32 	%r157, %r168, %r25, %r3;
	shl.b32 	%r158, %r157, 2;
	add.s32 	%r159, %r2, %r158;
	ld.shared.u32 	%r160, [%r159];
	add.s32 	%r161, %r160, %r156;
	min.s32 	%r162, %r151, %r161;
	st.shared.u32 	[%r5], %r162;
	bar.sync 	0;
$L__BB2_12:
	ld.shared.u32 	%r163, [%r5];
	st.global.u32 	[%rd1], %r163;
	ret;

}
	// .globl	_Z16pivot_col_floyedPiiiiS_
.visible .entry _Z16pivot_col_floyedPiiiiS_(
	.param .u64 .ptr .align 1 _Z16pivot_col_floyedPiiiiS__param_0,
	.param .u32 _Z16pivot_col_floyedPiiiiS__param_1,
	.param .u32 _Z16pivot_col_floyedPiiiiS__param_2,
	.param .u32 _Z16pivot_col_floyedPiiiiS__param_3,
	.param .u64 .ptr .align 1 _Z16pivot_col_floyedPiiiiS__param_4
)
{
	.reg .pred 	%p<11>;
	.reg .b32 	%r<165>;
	.reg .b64 	%rd<13>;

	ld.param.u64 	%rd3, [_Z16pivot_col_floyedPiiiiS__param_0];
	ld.param.u32 	%r27, [_Z16pivot_col_floyedPiiiiS__param_1];
	ld.param.u32 	%r28, [_Z16pivot_col_floyedPiiiiS__param_2];
	ld.param.u32 	%r26, [_Z16pivot_col_floyedPiiiiS__param_3];
	ld.param.u64 	%rd2, [_Z16pivot_col_floyedPiiiiS__param_4];
	cvta.to.global.u64 	%rd4, %rd3;
	mul.lo.s32 	%r29, %r26, %r26;
	shl.b32 	%r30, %r29, 2;
	mov.u32 	%r31, sdata;
	add.s32 	%r1, %r31, %r30;
	mov.u32 	%r2, %tid.x;
	mov.u32 	%r32, %tid.y;
	mov.u32 	%r33, %ctaid.x;
	setp.ge.s32 	%p1, %r33, %r28;
	selp.u32 	%r34, 1, 0, %p1;
	add.s32 	%r35, %r33, %r34;
	mul.lo.s32 	%r3, %r26, %r28;
	add.s32 	%r36, %r3, %r2;
	add.s32 	%r37, %r3, %r32;
	mul.lo.s32 	%r4, %r35, %r26;
	add.s32 	%r38, %r4, %r2;
	mad.lo.s32 	%r39, %r38, %r27, %r37;
	mul.wide.s32 	%rd5, %r39, 4;
	add.s64 	%rd1, %rd4, %rd5;
	ld.global.u32 	%r40, [%rd1];
	mul.lo.s32 	%r5, %r26, %r2;
	add.s32 	%r6, %r5, %r32;
	shl.b32 	%r41, %r6, 2;
	add.s32 	%r7, %r1, %r41;
	st.shared.u32 	[%r7], %r40;
	mad.lo.s32 	%r42, %r36, %r27, %r37;
	mul.wide.s32 	%rd6, %r42, 4;
	add.s64 	%rd7, %rd4, %rd6;
	ld.global.u32 	%r43, [%rd7];
	mul.lo.s32 	%r8, %r26, %r32;
	add.s32 	%r44, %r8, %r2;
	shl.b32 	%r45, %r44, 2;
	add.s32 	%r46, %r31, %r45;
	st.shared.u32 	[%r46], %r43;
	bar.sync 	0;
	setp.lt.s32 	%p2, %r26, 1;
	@%p2 bra 	$L__BB3_12;
	and.b32  	%r9, %r26, 7;
	setp.lt.u32 	%p3, %r26, 8;
	mov.b32 	%r163, 0;
	@%p3 bra 	$L__BB3_4;
	and.b32  	%r163, %r26, 2147483640;
	neg.s32 	%r161, %r163;
	shl.b32 	%r48, %r2, 2;
	shl.b32 	%r49, %r26, 2;
	add.s32 	%r50, %r48, %r49;
	mad.lo.s32 	%r52, %r26, %r50, %r31;
	add.s32 	%r160, %r52, 16;
	shl.b32 	%r53, %r8, 2;
	add.s32 	%r54, %r53, %r31;
	add.s32 	%r159, %r54, 16;
$L__BB3_3:
	.pragma "nounroll";
	ld.shared.u32 	%r55, [%r7];
	ld.shared.u32 	%r56, [%r160+-16];
	ld.shared.u32 	%r57, [%r159+-16];
	add.s32 	%r58, %r57, %r56;
	min.s32 	%r59, %r55, %r58;
	st.shared.u32 	[%r7], %r59;
	bar.sync 	0;
	ld.shared.u32 	%r60, [%r7];
	ld.shared.u32 	%r61, [%r160+-12];
	ld.shared.u32 	%r62, [%r159+-12];
	add.s32 	%r63, %r62, %r61;
	min.s32 	%r64, %r60, %r63;
	st.shared.u32 	[%r7], %r64;
	bar.sync 	0;
	ld.shared.u32 	%r65, [%r7];
	ld.shared.u32 	%r66, [%r160+-8];
	ld.shared.u32 	%r67, [%r159+-8];
	add.s32 	%r68, %r67, %r66;
	min.s32 	%r69, %r65, %r68;
	st.shared.u32 	[%r7], %r69;
	bar.sync 	0;
	ld.shared.u32 	%r70, [%r7];
	ld.shared.u32 	%r71, [%r160+-4];
	ld.shared.u32 	%r72, [%r159+-4];
	add.s32 	%r73, %r72, %r71;
	min.s32 	%r74, %r70, %r73;
	st.shared.u32 	[%r7], %r74;
	bar.sync 	0;
	ld.shared.u32 	%r75, [%r7];
	ld.shared.u32 	%r76, [%r160];
	ld.shared.u32 	%r77, [%r159];
	add.s32 	%r78, %r77, %r76;
	min.s32 	%r79, %r75, %r78;
	st.shared.u32 	[%r7], %r79;
	bar.sync 	0;
	ld.shared.u32 	%r80, [%r7];
	ld.shared.u32 	%r81, [%r160+4];
	ld.shared.u32 	%r82, [%r159+4];
	add.s32 	%r83, %r82, %r81;
	min.s32 	%r84, %r80, %r83;
	st.shared.u32 	[%r7], %r84;
	bar.sync 	0;
	ld.shared.u32 	%r85, [%r7];
	ld.shared.u32 	%r86, [%r160+8];
	ld.shared.u32 	%r87, [%r159+8];
	add.s32 	%r88, %r87, %r86;
	min.s32 	%r89, %r85, %r88;
	st.shared.u32 	[%r7], %r89;
	bar.sync 	0;
	ld.shared.u32 	%r90, [%r7];
	ld.shared.u32 	%r91, [%r160+12];
	ld.shared.u32 	%r92, [%r159+12];
	add.s32 	%r93, %r92, %r91;
	min.s32 	%r94, %r90, %r93;
	st.shared.u32 	[%r7], %r94;
	bar.sync 	0;
	add.s32 	%r161, %r161, 8;
	add.s32 	%r160, %r160, 32;
	add.s32 	%r159, %r159, 32;
	setp.ne.s32 	%p4, %r161, 0;
	@%p4 bra 	$L__BB3_3;
$L__BB3_4:
	setp.eq.s32 	%p5, %r9, 0;
	@%p5 bra 	$L__BB3_12;
	and.b32  	%r21, %r26, 3;
	setp.lt.u32 	%p6, %r9, 4;
	@%p6 bra 	$L__BB3_7;
	ld.shared.u32 	%r95, [%r7];
	add.s32 	%r96, %r163, %r5;
	shl.b32 	%r97, %r96, 2;
	add.s32 	%r98, %r1, %r97;
	ld.shared.u32 	%r99, [%r98];
	add.s32 	%r100, %r163, %r8;
	shl.b32 	%r101, %r100, 2;
	add.s32 	%r103, %r31, %r101;
	ld.shared.u32 	%r104, [%r103];
	add.s32 	%r105, %r104, %r99;
	min.s32 	%r106, %r95, %r105;
	st.shared.u32 	[%r7], %r106;
	bar.sync 	0;
	ld.shared.u32 	%r107, [%r7];
	ld.shared.u32 	%r108, [%r98+4];
	ld.shared.u32 	%r109, [%r103+4];
	add.s32 	%r110, %r109, %r108;
	min.s32 	%r111, %r107, %r110;
	st.shared.u32 	[%r7], %r111;
	bar.sync 	0;
	ld.shared.u32 	%r112, [%r7];
	ld.shared.u32 	%r113, [%r98+8];
	ld.shared.u32 	%r114, [%r103+8];
	add.s32 	%r115, %r114, %r113;
	min.s32 	%r116, %r112, %r115;
	st.shared.u32 	[%r7], %r116;
	bar.sync 	0;
	ld.shared.u32 	%r117, [%r7];
	ld.shared.u32 	%r118, [%r98+12];
	ld.shared.u32 	%r119, [%r103+12];
	add.s32 	%r120, %r119, %r118;
	min.s32 	%r121, %r117, %r120;
	st.shared.u32 	[%r7], %r121;
	bar.sync 	0;
	add.s32 	%r163, %r163, 4;
$L__BB3_7:
	setp.eq.s32 	%p7, %r21, 0;
	@%p7 bra 	$L__BB3_12;
	setp.eq.s32 	%p8, %r21, 1;
	@%p8 bra 	$L__BB3_10;
	ld.shared.u32 	%r122, [%r7];
	add.s32 	%r123, %r163, %r5;
	shl.b32 	%r124, %r123, 2;
	add.s32 	%r125, %r1, %r124;
	ld.shared.u32 	%r126, [%r125];
	add.s32 	%r127, %r163, %r8;
	shl.b32 	%r128, %r127, 2;
	add.s32 	%r130, %r31, %r128;
	ld.shared.u32 	%r131, [%r130];
	add.s32 	%r132, %r131, %r126;
	min.s32 	%r133, %r122, %r132;
	st.shared.u32 	[%r7], %r133;
	bar.sync 	0;
	ld.shared.u32 	%r134, [%r7];
	ld.shared.u32 	%r135, [%r125+4];
	ld.shared.u32 	%r136, [%r130+4];
	add.s32 	%r137, %r136, %r135;
	min.s32 	%r138, %r134, %r137;
	st.shared.u32 	[%r7], %r138;
	bar.sync 	0;
	add.s32 	%r163, %r163, 2;
$L__BB3_10:
	and.b32  	%r139, %r26, 1;
	setp.eq.b32 	%p9, %r139, 1;
	not.pred 	%p10, %p9;
	@%p10 bra 	$L__BB3_12;
	ld.shared.u32 	%r140, [%r7];
	add.s32 	%r141, %r163, %r5;
	shl.b32 	%r142, %r141, 2;
	add.s32 	%r143, %r1, %r142;
	ld.shared.u32 	%r144, [%r143];
	add.s32 	%r145, %r163, %r8;
	shl.b32 	%r146, %r145, 2;
	add.s32 	%r148, %r31, %r146;
	ld.shared.u32 	%r149, [%r148];
	add.s32 	%r150, %r149, %r144;
	min.s32 	%r151, %r140, %r150;
	st.shared.u32 	[%r7], %r151;
	bar.sync 	0;
$L__BB3_12:
	cvta.to.global.u64 	%rd8, %rd2;
	ld.shared.u32 	%r152, [%r7];
	st.global.u32 	[%rd1], %r152;
	add.s32 	%r155, %r31, %r41;
	ld.shared.u32 	%r156, [%r155];
	mad.lo.s32 	%r157, %r3, %r26, %r6;
	mul.wide.s32 	%rd9, %r157, 4;
	add.s64 	%rd10, %rd8, %rd9;
	st.global.u32 	[%rd10], %r156;
	mad.lo.s32 	%r158, %r4, %r26, %r6;
	mul.wide.s32 	%rd11, %r158, 4;
	add.s64 	%rd12, %rd8, %rd11;
	st.global.u32 	[%rd12], %r152;
	ret;

}
	// .globl	_Z16pivot_row_floyedPiiiiS_
.visible .entry _Z16pivot_row_floyedPiiiiS_(
	.param .u64 .ptr .align 1 _Z16pivot_row_floyedPiiiiS__param_0,
	.param .u32 _Z16pivot_row_floyedPiiiiS__param_1,
	.param .u32 _Z16pivot_row_floyedPiiiiS__param_2,
	.param .u32 _Z16pivot_row_floyedPiiiiS__param_3,
	.param .u64 .ptr .align 1 _Z16pivot_row_floyedPiiiiS__param_4
)
{
	.reg .pred 	%p<11>;
	.reg .b32 	%r<174>;
	.reg .b64 	%rd<13>;

	ld.param.u64 	%rd3, [_Z16pivot_row_floyedPiiiiS__param_0];
	ld.param.u32 	%r30, [_Z16pivot_row_floyedPiiiiS__param_1];
	ld.param.u32 	%r31, [_Z16pivot_row_floyedPiiiiS__param_2];
	ld.param.u32 	%r29, [_Z16pivot_row_floyedPiiiiS__param_3];
	ld.param.u64 	%rd2, [_Z16pivot_row_floyedPiiiiS__param_4];
	cvta.to.global.u64 	%rd4, %rd3;
	mul.lo.s32 	%r1, %r29, %r29;
	shl.b32 	%r32, %r1, 2;
	mov.u32 	%r33, sdata;
	add.s32 	%r2, %r33, %r32;
	mov.u32 	%r34, %tid.x;
	mov.u32 	%r3, %tid.y;
	mov.u32 	%r35, %ctaid.x;
	setp.ge.s32 	%p1, %r35, %r31;
	selp.u32 	%r36, 1, 0, %p1;
	add.s32 	%r37, %r35, %r36;
	mul.lo.s32 	%r4, %r29, %r31;
	add.s32 	%r38, %r4, %r34;
	add.s32 	%r39, %r4, %r3;
	mul.lo.s32 	%r5, %r37, %r29;
	add.s32 	%r40, %r5, %r3;
	mul.lo.s32 	%r41, %r38, %r30;
	add.s32 	%r42, %r40, %r41;
	mul.wide.s32 	%rd5, %r42, 4;
	add.s64 	%rd1, %rd4, %rd5;
	ld.global.u32 	%r43, [%rd1];
	mul.lo.s32 	%r6, %r29, %r34;
	add.s32 	%r7, %r6, %r3;
	shl.b32 	%r44, %r7, 2;
	add.s32 	%r8, %r2, %r44;
	st.shared.u32 	[%r8], %r43;
	add.s32 	%r45, %r39, %r41;
	mul.wide.s32 	%rd6, %r45, 4;
	add.s64 	%rd7, %rd4, %rd6;
	ld.global.u32 	%r46, [%rd7];
	add.s32 	%r9, %r33, %r44;
	st.shared.u32 	[%r9], %r46;
	bar.sync 	0;
	setp.lt.s32 	%p2, %r29, 1;
	@%p2 bra 	$L__BB4_12;
	and.b32  	%r10, %r29, 7;
	setp.lt.u32 	%p3, %r29, 8;
	mov.b32 	%r172, 0;
	@%p3 bra 	$L__BB4_4;
	and.b32  	%r172, %r29, 2147483640;
	neg.s32 	%r170, %r172;
	shl.b32 	%r49, %r3, 2;
	add.s32 	%r50, %r32, %r49;
	add.s32 	%r169, %r33, %r50;
	shl.b32 	%r14, %r29, 5;
	shl.b32 	%r52, %r6, 2;
	add.s32 	%r53, %r52, %r33;
	add.s32 	%r168, %r53, 16;
	shl.b32 	%r16, %r29, 2;
$L__BB4_3:
	.pragma "nounroll";
	ld.shared.u32 	%r54, [%r8];
	ld.shared.u32 	%r55, [%r168+-16];
	ld.shared.u32 	%r56, [%r169];
	add.s32 	%r57, %r56, %r55;
	min.s32 	%r58, %r54, %r57;
	st.shared.u32 	[%r8], %r58;
	bar.sync 	0;
	ld.shared.u32 	%r59, [%r8];
	ld.shared.u32 	%r60, [%r168+-12];
	add.s32 	%r61, %r169, %r16;
	ld.shared.u32 	%r62, [%r61];
	add.s32 	%r63, %r62, %r60;
	min.s32 	%r64, %r59, %r63;
	st.shared.u32 	[%r8], %r64;
	bar.sync 	0;
	ld.shared.u32 	%r65, [%r8];
	ld.shared.u32 	%r66, [%r168+-8];
	add.s32 	%r67, %r61, %r16;
	ld.shared.u32 	%r68, [%r67];
	add.s32 	%r69, %r68, %r66;
	min.s32 	%r70, %r65, %r69;
	st.shared.u32 	[%r8], %r70;
	bar.sync 	0;
	ld.shared.u32 	%r71, [%r8];
	ld.shared.u32 	%r72, [%r168+-4];
	add.s32 	%r73, %r67, %r16;
	ld.shared.u32 	%r74, [%r73];
	add.s32 	%r75, %r74, %r72;
	min.s32 	%r76, %r71, %r75;
	st.shared.u32 	[%r8], %r76;
	bar.sync 	0;
	ld.shared.u32 	%r77, [%r8];
	ld.shared.u32 	%r78, [%r168];
	add.s32 	%r79, %r73, %r16;
	ld.shared.u32 	%r80, [%r79];
	add.s32 	%r81, %r80, %r78;
	min.s32 	%r82, %r77, %r81;
	st.shared.u32 	[%r8], %r82;
	bar.sync 	0;
	ld.shared.u32 	%r83, [%r8];
	ld.shared.u32 	%r84, [%r168+4];
	add.s32 	%r85, %r79, %r16;
	ld.shared.u32 	%r86, [%r85];
	add.s32 	%r87, %r86, %r84;
	min.s32 	%r88, %r83, %r87;
	st.shared.u32 	[%r8], %r88;
	bar.sync 	0;
	ld.shared.u32 	%r89, [%r8];
	ld.shared.u32 	%r90, [%r168+8];
	add.s32 	%r91, %r85, %r16;
	ld.shared.u32 	%r92, [%r91];
	add.s32 	%r93, %r92, %r90;
	min.s32 	%r94, %r89, %r93;
	st.shared.u32 	[%r8], %r94;
	bar.sync 	0;
	ld.shared.u32 	%r95, [%r8];
	ld.shared.u32 	%r96, [%r168+12];
	add.s32 	%r97, %r91, %r16;
	ld.shared.u32 	%r98, [%r97];
	add.s32 	%r99, %r98, %r96;
	min.s32 	%r100, %r95, %r99;
	st.shared.u32 	[%r8], %r100;
	bar.sync 	0;
	add.s32 	%r170, %r170, 8;
	add.s32 	%r169, %r169, %r14;
	add.s32 	%r168, %r168, 32;
	setp.ne.s32 	%p4, %r170, 0;
	@%p4 bra 	$L__BB4_3;
$L__BB4_4:
	setp.eq.s32 	%p5, %r10, 0;
	@%p5 bra 	$L__BB4_12;
	and.b32  	%r24, %r29, 3;
	setp.lt.u32 	%p6, %r10, 4;
	@%p6 bra 	$L__BB4_7;
	ld.shared.u32 	%r101, [%r8];
	add.s32 	%r102, %r172, %r6;
	shl.b32 	%r103, %r102, 2;
	add.s32 	%r105, %r33, %r103;
	ld.shared.u32 	%r106, [%r105];
	mad.lo.s32 	%r107, %r172, %r29, %r3;
	shl.b32 	%r108, %r107, 2;
	add.s32 	%r109, %r2, %r108;
	ld.shared.u32 	%r110, [%r109];
	add.s32 	%r111, %r110, %r106;
	min.s32 	%r112, %r101, %r111;
	st.shared.u32 	[%r8], %r112;
	bar.sync 	0;
	ld.shared.u32 	%r113, [%r8];
	ld.shared.u32 	%r114, [%r105+4];
	shl.b32 	%r115, %r29, 2;
	add.s32 	%r116, %r109, %r115;
	ld.shared.u32 	%r117, [%r116];
	add.s32 	%r118, %r117, %r114;
	min.s32 	%r119, %r113, %r118;
	st.shared.u32 	[%r8], %r119;
	bar.sync 	0;
	ld.shared.u32 	%r120, [%r8];
	ld.shared.u32 	%r121, [%r105+8];
	add.s32 	%r122, %r116, %r115;
	ld.shared.u32 	%r123, [%r122];
	add.s32 	%r124, %r123, %r121;
	min.s32 	%r125, %r120, %r124;
	st.shared.u32 	[%r8], %r125;
	bar.sync 	0;
	ld.shared.u32 	%r126, [%r8];
	ld.shared.u32 	%r127, [%r105+12];
	add.s32 	%r128, %r122, %r115;
	ld.shared.u32 	%r129, [%r128];
	add.s32 	%r130, %r129, %r127;
	min.s32 	%r131, %r126, %r130;
	st.shared.u32 	[%r8], %r131;
	bar.sync 	0;
	add.s32 	%r172, %r172, 4;
$L__BB4_7:
	setp.eq.s32 	%p7, %r24, 0;
	@%p7 bra 	$L__BB4_12;
	setp.eq.s32 	%p8, %r24, 1;
	@%p8 bra 	$L__BB4_10;
	ld.shared.u32 	%r132, [%r8];
	add.s32 	%r133, %r172, %r6;
	shl.b32 	%r134, %r133, 2;
	add.s32 	%r136, %r33, %r134;
	ld.shared.u32 	%r137, [%r136];
	mad.lo.s32 	%r138, %r172, %r29, %r3;
	shl.b32 	%r139, %r138, 2;
	add.s32 	%r140, %r2, %r139;
	ld.shared.u32 	%r141, [%r140];
	add.s32 	%r142, %r141, %r137;
	min.s32 	%r143, %r132, %r142;
	st.shared.u32 	[%r8], %r143;
	bar.sync 	0;
	ld.shared.u32 	%r144, [%r8];
	ld.shared.u32 	%r145, [%r136+4];
	shl.b32 	%r146, %r29, 2;
	add.s32 	%r147, %r140, %r146;
	ld.shared.u32 	%r148, [%r147];
	add.s32 	%r149, %r148, %r145;
	min.s32 	%r150, %r144, %r149;
	st.shared.u32 	[%r8], %r150;
	bar.sync 	0;
	add.s32 	%r172, %r172, 2;
$L__BB4_10:
	and.b32  	%r151, %r29, 1;
	setp.eq.b32 	%p9, %r151, 1;
	not.pred 	%p10, %p9;
	@%p10 bra 	$L__BB4_12;
	ld.shared.u32 	%r152, [%r8];
	add.s32 	%r153, %r172, %r6;
	shl.b32 	%r154, %r153, 2;
	add.s32 	%r156, %r33, %r154;
	ld.shared.u32 	%r157, [%r156];
	mad.lo.s32 	%r158, %r172, %r29, %r3;
	shl.b32 	%r159, %r158, 2;
	add.s32 	%r160, %r2, %r159;
	ld.shared.u32 	%r161, [%r160];
	add.s32 	%r162, %r161, %r157;
	min.s32 	%r163, %r152, %r162;
	st.shared.u32 	[%r8], %r163;
	bar.sync 	0;
$L__BB4_12:
	cvta.to.global.u64 	%rd8, %rd2;
	ld.shared.u32 	%r164, [%r8];
	st.global.u32 	[%rd1], %r164;
	ld.shared.u32 	%r165, [%r9];
	mad.lo.s32 	%r166, %r4, %r29, %r7;
	mul.wide.s32 	%rd9, %r166, 4;
	add.s64 	%rd10, %rd8, %rd9;
	st.global.u32 	[%rd10], %r165;
	mad.lo.s32 	%r167, %r5, %r29, %r7;
	mul.wide.s32 	%rd11, %r167, 4;
	add.s64 	%rd12, %rd8, %rd11;
	st.global.u32 	[%rd12], %r164;
	ret;

}
	// .globl	_Z15res_floyed_fullPiiii
.visible .entry _Z15res_floyed_fullPiiii(
	.param .u64 .ptr .align 1 _Z15res_floyed_fullPiiii_param_0,
	.param .u32 _Z15res_floyed_fullPiiii_param_1,
	.param .u32 _Z15res_floyed_fullPiiii_param_2,
	.param .u32 _Z15res_floyed_fullPiiii_param_3
)
{
	.reg .pred 	%p<12>;
	.reg .b32 	%r<192>;
	.reg .b64 	%rd<9>;

	ld.param.u64 	%rd2, [_Z15res_floyed_fullPiiii_param_0];
	ld.param.u32 	%r38, [_Z15res_floyed_fullPiiii_param_1];
	ld.param.u32 	%r39, [_Z15res_floyed_fullPiiii_param_2];
	ld.param.u32 	%r37, [_Z15res_floyed_fullPiiii_param_3];
	cvta.to.global.u64 	%rd1, %rd2;
	mul.lo.s32 	%r1, %r37, %r37;
	shl.b32 	%r40, %r1, 2;
	mov.u32 	%r179, sdata;
	add.s32 	%r2, %r179, %r40;
	mov.u32 	%r3, %tid.x;
	mov.u32 	%r4, %tid.y;
	mov.u32 	%r42, %ctaid.x;
	mov.u32 	%r43, %ctaid.y;
	setp.ge.s32 	%p1, %r42, %r39;
	selp.u32 	%r44, 1, 0, %p1;
	add.s32 	%r45, %r42, %r44;
	setp.ge.s32 	%p2, %r43, %r39;
	selp.u32 	%r46, 1, 0, %p2;
	add.s32 	%r47, %r43, %r46;
	mul.lo.s32 	%r48, %r37, %r39;
	add.s32 	%r49, %r48, %r3;
	add.s32 	%r50, %r48, %r4;
	mad.lo.s32 	%r51, %r45, %r37, %r3;
	mad.lo.s32 	%r5, %r47, %r37, %r4;
	mul.lo.s32 	%r6, %r51, %r38;
	add.s32 	%r52, %r50, %r6;
	mul.wide.s32 	%rd3, %r52, 4;
	add.s64 	%rd4, %rd1, %rd3;
	ld.global.u32 	%r53, [%rd4];
	mad.lo.s32 	%r54, %r37, %r4, %r3;
	shl.b32 	%r55, %r54, 2;
	add.s32 	%r56, %r179, %r55;
	st.shared.u32 	[%r56], %r53;
	mad.lo.s32 	%r57, %r49, %r38, %r5;
	mul.wide.s32 	%rd5, %r57, 4;
	add.s64 	%rd6, %rd1, %rd5;
	ld.global.u32 	%r58, [%rd6];
	mad.lo.s32 	%r59, %r37, %r3, %r4;
	shl.b32 	%r60, %r59, 2;
	add.s32 	%r61, %r2, %r60;
	st.shared.u32 	[%r61], %r58;
	bar.sync 	0;
	mul.lo.s32 	%r191, %r38, 101;
	setp.lt.s32 	%p3, %r37, 1;
	@%p3 bra 	$L__BB5_12;
	and.b32  	%r8, %r37, 7;
	setp.lt.u32 	%p4, %r37, 8;
	mov.b32 	%r187, 0;
	@%p4 bra 	$L__BB5_4;
	and.b32  	%r187, %r37, 2147483640;
	neg.s32 	%r180, %r187;
	shl.b32 	%r66, %r4, 2;
	add.s32 	%r11, %r40, %r66;
	shl.b32 	%r12, %r37, 5;
	shl.b32 	%r13, %r3, 2;
	shl.b32 	%r14, %r37, 2;
$L__BB5_3:
	.pragma "nounroll";
	add.s32 	%r67, %r179, %r13;
	ld.shared.u32 	%r68, [%r67];
	add.s32 	%r69, %r179, %r11;
	ld.shared.u32 	%r70, [%r69];
	add.s32 	%r71, %r70, %r68;
	min.s32 	%r72, %r71, %r191;
	add.s32 	%r73, %r67, %r14;
	ld.shared.u32 	%r74, [%r73];
	add.s32 	%r75, %r69, %r14;
	ld.shared.u32 	%r76, [%r75];
	add.s32 	%r77, %r76, %r74;
	min.s32 	%r78, %r77, %r72;
	add.s32 	%r79, %r73, %r14;
	ld.shared.u32 	%r80, [%r79];
	add.s32 	%r81, %r75, %r14;
	ld.shared.u32 	%r82, [%r81];
	add.s32 	%r83, %r82, %r80;
	min.s32 	%r84, %r83, %r78;
	add.s32 	%r85, %r79, %r14;
	ld.shared.u32 	%r86, [%r85];
	add.s32 	%r87, %r81, %r14;
	ld.shared.u32 	%r88, [%r87];
	add.s32 	%r89, %r88, %r86;
	min.s32 	%r90, %r89, %r84;
	add.s32 	%r91, %r85, %r14;
	ld.shared.u32 	%r92, [%r91];
	add.s32 	%r93, %r87, %r14;
	ld.shared.u32 	%r94, [%r93];
	add.s32 	%r95, %r94, %r92;
	min.s32 	%r96, %r95, %r90;
	add.s32 	%r97, %r91, %r14;
	ld.shared.u32 	%r98, [%r97];
	add.s32 	%r99, %r93, %r14;
	ld.shared.u32 	%r100, [%r99];
	add.s32 	%r101, %r100, %r98;
	min.s32 	%r102, %r101, %r96;
	add.s32 	%r103, %r97, %r14;
	ld.shared.u32 	%r104, [%r103];
	add.s32 	%r105, %r99, %r14;
	ld.shared.u32 	%r106, [%r105];
	add.s32 	%r107, %r106, %r104;
	min.s32 	%r108, %r107, %r102;
	add.s32 	%r109, %r103, %r14;
	ld.shared.u32 	%r110, [%r109];
	add.s32 	%r111, %r105, %r14;
	ld.shared.u32 	%r112, [%r111];
	add.s32 	%r113, %r112, %r110;
	min.s32 	%r191, %r113, %r108;
	add.s32 	%r180, %r180, 8;
	add.s32 	%r179, %r179, %r12;
	setp.ne.s32 	%p5, %r180, 0;
	@%p5 bra 	$L__BB5_3;
$L__BB5_4:
	setp.eq.s32 	%p6, %r8, 0;
	@%p6 bra 	$L__BB5_12;
	and.b32  	%r24, %r37, 3;
	setp.lt.u32 	%p7, %r8, 4;
	@%p7 bra 	$L__BB5_7;
	mul.lo.s32 	%r115, %r187, %r37;
	add.s32 	%r116, %r115, %r3;
	shl.b32 	%r117, %r116, 2;
	mov.u32 	%r118, sdata;
	add.s32 	%r119, %r118, %r117;
	ld.shared.u32 	%r120, [%r119];
	add.s32 	%r121, %r115, %r4;
	shl.b32 	%r122, %r121, 2;
	add.s32 	%r123, %r2, %r122;
	ld.shared.u32 	%r124, [%r123];
	add.s32 	%r125, %r124, %r120;
	min.s32 	%r126, %r125, %r191;
	shl.b32 	%r127, %r37, 2;
	add.s32 	%r128, %r119, %r127;
	ld.shared.u32 	%r129, [%r128];
	add.s32 	%r130, %r123, %r127;
	ld.shared.u32 	%r131, [%r130];
	add.s32 	%r132, %r131, %r129;
	min.s32 	%r133, %r132, %r126;
	add.s32 	%r134, %r128, %r127;
	ld.shared.u32 	%r135, [%r134];
	add.s32 	%r136, %r130, %r127;
	ld.shared.u32 	%r137, [%r136];
	add.s32 	%r138, %r137, %r135;
	min.s32 	%r139, %r138, %r133;
	add.s32 	%r140, %r134, %r127;
	ld.shared.u32 	%r141, [%r140];
	add.s32 	%r142, %r136, %r127;
	ld.shared.u32 	%r143, [%r142];
	add.s32 	%r144, %r143, %r141;
	min.s32 	%r191, %r144, %r139;
	add.s32 	%r187, %r187, 4;
$L__BB5_7:
	setp.eq.s32 	%p8, %r24, 0;
	@%p8 bra 	$L__BB5_12;
	setp.eq.s32 	%p9, %r24, 1;
	@%p9 bra 	$L__BB5_10;
	mul.lo.s32 	%r146, %r187, %r37;
	add.s32 	%r147, %r146, %r3;
	shl.b32 	%r148, %r147, 2;
	mov.u32 	%r149, sdata;
	add.s32 	%r150, %r149, %r148;
	ld.shared.u32 	%r151, [%r150];
	add.s32 	%r152, %r146, %r4;
	shl.b32 	%r153, %r152, 2;
	add.s32 	%r154, %r2, %r153;
	ld.shared.u32 	%r155, [%r154];
	add.s32 	%r156, %r155, %r151;
	min.s32 	%r157, %r156, %r191;
	shl.b32 	%r158, %r37, 2;
	add.s32 	%r159, %r150, %r158;
	ld.shared.u32 	%r160, [%r159];
	add.s32 	%r161, %r154, %r158;
	ld.shared.u32 	%r162, [%r161];
	add.s32 	%r163, %r162, %r160;
	min.s32 	%r191, %r163, %r157;
	add.s32 	%r187, %r187, 2;
$L__BB5_10:
	and.b32  	%r164, %r37, 1;
	setp.eq.b32 	%p10, %r164, 1;
	not.pred 	%p11, %p10;
	@%p11 bra 	$L__BB5_12;
	mul.lo.s32 	%r165, %r187, %r37;
	add.s32 	%r166, %r165, %r3;
	shl.b32 	%r167, %r166, 2;
	mov.u32 	%r168, sdata;
	add.s32 	%r169, %r168, %r167;
	ld.shared.u32 	%r170, [%r169];
	add.s32 	%r171, %r165, %r4;
	shl.b32 	%r172, %r171, 2;
	add.s32 	%r173, %r2, %r172;
	ld.shared.u32 	%r174, [%r173];
	add.s32 	%r175, %r174, %r170;
	min.s32 	%r191, %r175, %r191;
$L__BB5_12:
	add.s32 	%r176, %r6, %r5;
	mul.wide.s32 	%rd7, %r176, 4;
	add.s64 	%rd8, %rd1, %rd7;
	ld.global.u32 	%r177, [%rd8];
	min.s32 	%r178, %r177, %r191;
	st.global.u32 	[%rd8], %r178;
	ret;

}
	// .globl	_Z10res_floyedPiiiii
.visible .entry _Z10res_floyedPiiiii(
	.param .u64 .ptr .align 1 _Z10res_floyedPiiiii_param_0,
	.param .u32 _Z10res_floyedPiiiii_param_1,
	.param .u32 _Z10res_floyedPiiiii_param_2,
	.param .u32 _Z10res_floyedPiiiii_param_3,
	.param .u32 _Z10res_floyedPiiiii_param_4
)
{
	.reg .pred 	%p<11>;
	.reg .b32 	%r<190>;
	.reg .b64 	%rd<9>;

	ld.param.u64 	%rd2, [_Z10res_floyedPiiiii_param_0];
	ld.param.u32 	%r39, [_Z10res_floyedPiiiii_param_1];
	ld.param.u32 	%r40, [_Z10res_floyedPiiiii_param_2];
	ld.param.u32 	%r41, [_Z10res_floyedPiiiii_param_3];
	ld.param.u32 	%r42, [_Z10res_floyedPiiiii_param_4];
	cvta.to.global.u64 	%rd1, %rd2;
	mul.lo.s32 	%r1, %r41, %r41;
	mov.u32 	%r2, %tid.x;
	mov.u32 	%r3, %tid.y;
	mov.u32 	%r4, %ctaid.x;
	mov.u32 	%r5, %ctaid.y;
	max.s32 	%r43, %r4, %r5;
	setp.lt.s32 	%p1, %r43, %r42;
	@%p1 bra 	$L__BB6_14;
	shl.b32 	%r44, %r1, 2;
	mov.u32 	%r177, sdata;
	add.s32 	%r6, %r177, %r44;
	mul.lo.s32 	%r46, %r41, %r40;
	add.s32 	%r47, %r46, %r2;
	add.s32 	%r48, %r46, %r3;
	mad.lo.s32 	%r49, %r41, %r4, %r2;
	mad.lo.s32 	%r7, %r41, %r5, %r3;
	mul.lo.s32 	%r8, %r49, %r39;
	add.s32 	%r50, %r48, %r8;
	mul.wide.s32 	%rd3, %r50, 4;
	add.s64 	%rd4, %rd1, %rd3;
	ld.global.u32 	%r51, [%rd4];
	mad.lo.s32 	%r52, %r41, %r3, %r2;
	shl.b32 	%r53, %r52, 2;
	add.s32 	%r54, %r177, %r53;
	st.shared.u32 	[%r54], %r51;
	mad.lo.s32 	%r55, %r47, %r39, %r7;
	mul.wide.s32 	%rd5, %r55, 4;
	add.s64 	%rd6, %rd1, %rd5;
	ld.global.u32 	%r56, [%rd6];
	mad.lo.s32 	%r57, %r41, %r2, %r3;
	shl.b32 	%r58, %r57, 2;
	add.s32 	%r59, %r6, %r58;
	st.shared.u32 	[%r59], %r56;
	bar.sync 	0;
	mul.lo.s32 	%r189, %r39, 101;
	setp.lt.s32 	%p2, %r41, 1;
	@%p2 bra 	$L__BB6_13;
	and.b32  	%r10, %r41, 7;
	setp.lt.u32 	%p3, %r41, 8;
	mov.b32 	%r185, 0;
	@%p3 bra 	$L__BB6_5;
	and.b32  	%r185, %r41, 2147483640;
	neg.s32 	%r178, %r185;
	shl.b32 	%r64, %r3, 2;
	add.s32 	%r13, %r44, %r64;
	shl.b32 	%r14, %r41, 5;
	shl.b32 	%r15, %r2, 2;
	shl.b32 	%r16, %r41, 2;
$L__BB6_4:
	.pragma "nounroll";
	add.s32 	%r65, %r177, %r15;
	ld.shared.u32 	%r66, [%r65];
	add.s32 	%r67, %r177, %r13;
	ld.shared.u32 	%r68, [%r67];
	add.s32 	%r69, %r68, %r66;
	min.s32 	%r70, %r69, %r189;
	add.s32 	%r71, %r65, %r16;
	ld.shared.u32 	%r72, [%r71];
	add.s32 	%r73, %r67, %r16;
	ld.shared.u32 	%r74, [%r73];
	add.s32 	%r75, %r74, %r72;
	min.s32 	%r76, %r75, %r70;
	add.s32 	%r77, %r71, %r16;
	ld.shared.u32 	%r78, [%r77];
	add.s32 	%r79, %r73, %r16;
	ld.shared.u32 	%r80, [%r79];
	add.s32 	%r81, %r80, %r78;
	min.s32 	%r82, %r81, %r76;
	add.s32 	%r83, %r77, %r16;
	ld.shared.u32 	%r84, [%r83];
	add.s32 	%r85, %r79, %r16;
	ld.shared.u32 	%r86, [%r85];
	add.s32 	%r87, %r86, %r84;
	min.s32 	%r88, %r87, %r82;
	add.s32 	%r89, %r83, %r16;
	ld.shared.u32 	%r90, [%r89];
	add.s32 	%r91, %r85, %r16;
	ld.shared.u32 	%r92, [%r91];
	add.s32 	%r93, %r92, %r90;
	min.s32 	%r94, %r93, %r88;
	add.s32 	%r95, %r89, %r16;
	ld.shared.u32 	%r96, [%r95];
	add.s32 	%r97, %r91, %r16;
	ld.shared.u32 	%r98, [%r97];
	add.s32 	%r99, %r98, %r96;
	min.s32 	%r100, %r99, %r94;
	add.s32 	%r101, %r95, %r16;
	ld.shared.u32 	%r102, [%r101];
	add.s32 	%r103, %r97, %r16;
	ld.shared.u32 	%r104, [%r103];
	add.s32 	%r105, %r104, %r102;
	min.s32 	%r106, %r105, %r100;
	add.s32 	%r107, %r101, %r16;
	ld.shared.u32 	%r108, [%r107];
	add.s32 	%r109, %r103, %r16;
	ld.shared.u32 	%r110, [%r109];
	add.s32 	%r111, %r110, %r108;
	min.s32 	%r189, %r111, %r106;
	add.s32 	%r178, %r178, 8;
	add.s32 	%r177, %r177, %r14;
	setp.ne.s32 	%p4, %r178, 0;
	@%p4 bra 	$L__BB6_4;
$L__BB6_5:
	setp.eq.s32 	%p5, %r10, 0;
	@%p5 bra 	$L__BB6_13;
	and.b32  	%r26, %r41, 3;
	setp.lt.u32 	%p6, %r10, 4;
	@%p6 bra 	$L__BB6_8;
	mul.lo.s32 	%r113, %r185, %r41;
	add.s32 	%r114, %r113, %r2;
	shl.b32 	%r115, %r114, 2;
	mov.u32 	%r116, sdata;
	add.s32 	%r117, %r116, %r115;
	ld.shared.u32 	%r118, [%r117];
	add.s32 	%r119, %r113, %r3;
	shl.b32 	%r120, %r119, 2;
	add.s32 	%r121, %r6, %r120;
	ld.shared.u32 	%r122, [%r121];
	add.s32 	%r123, %r122, %r118;
	min.s32 	%r124, %r123, %r189;
	shl.b32 	%r125, %r41, 2;
	add.s32 	%r126, %r117, %r125;
	ld.shared.u32 	%r127, [%r126];
	add.s32 	%r128, %r121, %r125;
	ld.shared.u32 	%r129, [%r128];
	add.s32 	%r130, %r129, %r127;
	min.s32 	%r131, %r130, %r124;
	add.s32 	%r132, %r126, %r125;
	ld.shared.u32 	%r133, [%r132];
	add.s32 	%r134, %r128, %r125;
	ld.shared.u32 	%r135, [%r134];
	add.s32 	%r136, %r135, %r133;
	min.s32 	%r137, %r136, %r131;
	add.s32 	%r138, %r132, %r125;
	ld.shared.u32 	%r139, [%r138];
	add.s32 	%r140, %r134, %r125;
	ld.shared.u32 	%r141, [%r140];
	add.s32 	%r142, %r141, %r139;
	min.s32 	%r189, %r142, %r137;
	add.s32 	%r185, %r185, 4;
$L__BB6_8:
	setp.eq.s32 	%p7, %r26, 0;
	@%p7 bra 	$L__BB6_13;
	setp.eq.s32 	%p8, %r26, 1;
	@%p8 bra 	$L__BB6_11;
	mul.lo.s32 	%r144, %r185, %r41;
	add.s32 	%r145, %r144, %r2;
	shl.b32 	%r146, %r145, 2;
	mov.u32 	%r147, sdata;
	add.s32 	%r148, %r147, %r146;
	ld.shared.u32 	%r149, [%r148];
	add.s32 	%r150, %r144, %r3;
	shl.b32 	%r151, %r150, 2;
	add.s32 	%r152, %r6, %r151;
	ld.shared.u32 	%r153, [%r152];
	add.s32 	%r154, %r153, %r149;
	min.s32 	%r155, %r154, %r189;
	shl.b32 	%r156, %r41, 2;
	add.s32 	%r157, %r148, %r156;
	ld.shared.u32 	%r158, [%r157];
	add.s32 	%r159, %r152, %r156;
	ld.shared.u32 	%r160, [%r159];
	add.s32 	%r161, %r160, %r158;
	min.s32 	%r189, %r161, %r155;
	add.s32 	%r185, %r185, 2;
$L__BB6_11:
	and.b32  	%r162, %r41, 1;
	setp.eq.b32 	%p9, %r162, 1;
	not.pred 	%p10, %p9;
	@%p10 bra 	$L__BB6_13;
	mul.lo.s32 	%r163, %r185, %r41;
	add.s32 	%r164, %r163, %r2;
	shl.b32 	%r165, %r164, 2;
	mov.u32 	%r166, sdata;
	add.s32 	%r167, %r166, %r165;
	ld.shared.u32 	%r168, [%r167];
	add.s32 	%r169, %r163, %r3;
	shl.b32 	%r170, %r169, 2;
	add.s32 	%r171, %r6, %r170;
	ld.shared.u32 	%r172, [%r171];
	add.s32 	%r173, %r172, %r168;
	min.s32 	%r189, %r173, %r189;
$L__BB6_13:
	add.s32 	%r174, %r8, %r7;
	mul.wide.s32 	%rd7, %r174, 4;
	add.s64 	%rd8, %rd1, %rd7;
	ld.global.u32 	%r175, [%rd8];
	min.s32 	%r176, %r175, %r189;
	st.global.u32 	[%rd8], %r176;
$L__BB6_14:
	ret;

}
	// .globl	_Z10res_floyedPiiiiii
.visible .entry _Z10res_floyedPiiiiii(
	.param .u64 .ptr .align 1 _Z10res_floyedPiiiiii_param_0,
	.param .u32 _Z10res_floyedPiiiiii_param_1,
	.param .u32 _Z10res_floyedPiiiiii_param_2,
	.param .u32 _Z10res_floyedPiiiiii_param_3,
	.param .u32 _Z10res_floyedPiiiiii_param_4,
	.param .u32 _Z10res_floyedPiiiiii_param_5
)
{
	.reg .pred 	%p<10>;
	.reg .b32 	%r<192>;
	.reg .b64 	%rd<9>;

	ld.param.u64 	%rd2, [_Z10res_floyedPiiiiii_param_0];
	ld.param.u32 	%r38, [_Z10res_floyedPiiiiii_param_1];
	ld.param.u32 	%r39, [_Z10res_floyedPiiiiii_param_2];
	ld.param.u32 	%r37, [_Z10res_floyedPiiiiii_param_3];
	ld.param.u32 	%r40, [_Z10res_floyedPiiiiii_param_4];
	ld.param.u32 	%r41, [_Z10res_floyedPiiiiii_param_5];
	cvta.to.global.u64 	%rd1, %rd2;
	mul.lo.s32 	%r1, %r37, %r37;
	shl.b32 	%r42, %r1, 2;
	mov.u32 	%r179, sdata;
	add.s32 	%r2, %r179, %r42;
	mov.u32 	%r3, %tid.x;
	mov.u32 	%r4, %tid.y;
	mov.u32 	%r44, %ctaid.x;
	add.s32 	%r45, %r40, %r44;
	mov.u32 	%r46, %ctaid.y;
	add.s32 	%r47, %r41, %r46;
	mul.lo.s32 	%r48, %r37, %r39;
	add.s32 	%r49, %r48, %r3;
	add.s32 	%r50, %r48, %r4;
	mad.lo.s32 	%r51, %r45, %r37, %r3;
	mad.lo.s32 	%r5, %r47, %r37, %r4;
	mul.lo.s32 	%r6, %r51, %r38;
	add.s32 	%r52, %r50, %r6;
	mul.wide.s32 	%rd3, %r52, 4;
	add.s64 	%rd4, %rd1, %rd3;
	ld.global.u32 	%r53, [%rd4];
	mad.lo.s32 	%r54, %r37, %r4, %r3;
	shl.b32 	%r55, %r54, 2;
	add.s32 	%r56, %r179, %r55;
	st.shared.u32 	[%r56], %r53;
	mad.lo.s32 	%r57, %r49, %r38, %r5;
	mul.wide.s32 	%rd5, %r57, 4;
	add.s64 	%rd6, %rd1, %rd5;
	ld.global.u32 	%r58, [%rd6];
	mad.lo.s32 	%r59, %r37, %r3, %r4;
	shl.b32 	%r60, %r59, 2;
	add.s32 	%r61, %r2, %r60;
	st.shared.u32 	[%r61], %r58;
	bar.sync 	0;
	mul.lo.s32 	%r191, %r38, 101;
	setp.lt.s32 	%p1, %r37, 1;
	@%p1 bra 	$L__BB7_12;
	and.b32  	%r8, %r37, 7;
	setp.lt.u32 	%p2, %r37, 8;
	mov.b32 	%r187, 0;
	@%p2 bra 	$L__BB7_4;
	and.b32  	%r187, %r37, 2147483640;
	neg.s32 	%r180, %r187;
	shl.b32 	%r66, %r4, 2;
	add.s32 	%r11, %r42, %r66;
	shl.b32 	%r12, %r37, 5;
	shl.b32 	%r13, %r3, 2;
	shl.b32 	%r14, %r37, 2;
$L__BB7_3:
	.pragma "nounroll";
	add.s32 	%r67, %r179, %r13;
	ld.shared.u32 	%r68, [%r67];
	add.s32 	%r69, %r179, %r11;
	ld.shared.u32 	%r70, [%r69];
	add.s32 	%r71, %r70, %r68;
	min.s32 	%r72, %r71, %r191;
	add.s32 	%r73, %r67, %r14;
	ld.shared.u32 	%r74, [%r73];
	add.s32 	%r75, %r69, %r14;
	ld.shared.u32 	%r76, [%r75];
	add.s32 	%r77, %r76, %r74;
	min.s32 	%r78, %r77, %r72;
	add.s32 	%r79, %r73, %r14;
	ld.shared.u32 	%r80, [%r79];
	add.s32 	%r81, %r75, %r14;
	ld.shared.u32 	%r82, [%r81];
	add.s32 	%r83, %r82, %r80;
	min.s32 	%r84, %r83, %r78;
	add.s32 	%r85, %r79, %r14;
	ld.shared.u32 	%r86, [%r85];
	add.s32 	%r87, %r81, %r14;
	ld.shared.u32 	%r88, [%r87];
	add.s32 	%r89, %r88, %r86;
	min.s32 	%r90, %r89, %r84;
	add.s32 	%r91, %r85, %r14;
	ld.shared.u32 	%r92, [%r91];
	add.s32 	%r93, %r87, %r14;
	ld.shared.u32 	%r94, [%r93];
	add.s32 	%r95, %r94, %r92;
	min.s32 	%r96, %r95, %r90;
	add.s32 	%r97, %r91, %r14;
	ld.shared.u32 	%r98, [%r97];
	add.s32 	%r99, %r93, %r14;
	ld.shared.u32 	%r100, [%r99];
	add.s32 	%r101, %r100, %r98;
	min.s32 	%r102, %r101, %r96;
	add.s32 	%r103, %r97, %r14;
	ld.shared.u32 	%r104, [%r103];
	add.s32 	%r105, %r99, %r14;
	ld.shared.u32 	%r106, [%r105];
	add.s32 	%r107, %r106, %r104;
	min.s32 	%r108, %r107, %r102;
	add.s32 	%r109, %r103, %r14;
	ld.shared.u32 	%r110, [%r109];
	add.s32 	%r111, %r105, %r14;
	ld.shared.u32 	%r112, [%r111];
	add.s32 	%r113, %r112, %r110;
	min.s32 	%r191, %r113, %r108;
	add.s32 	%r180, %r180, 8;
	add.s32 	%r179, %r179, %r12;
	setp.ne.s32 	%p3, %r180, 0;
	@%p3 bra 	$L__BB7_3;
$L__BB7_4:
	setp.eq.s32 	%p4, %r8, 0;
	@%p4 bra 	$L__BB7_12;
	and.b32  	%r24, %r37, 3;
	setp.lt.u32 	%p5, %r8, 4;
	@%p5 bra 	$L__BB7_7;
	mul.lo.s32 	%r115, %r187, %r37;
	add.s32 	%r116, %r115, %r3;
	shl.b32 	%r117, %r116, 2;
	mov.u32 	%r118, sdata;
	add.s32 	%r119, %r118, %r117;
	ld.shared.u32 	%r120, [%r119];
	add.s32 	%r121, %r115, %r4;
	shl.b32 	%r122, %r121, 2;
	add.s32 	%r123, %r2, %r122;
	ld.shared.u32 	%r124, [%r123];
	add.s32 	%r125, %r124, %r120;
	min.s32 	%r126, %r125, %r191;
	shl.b32 	%r127, %r37, 2;
	add.s32 	%r128, %r119, %r127;
	ld.shared.u32 	%r129, [%r128];
	add.s32 	%r130, %r123, %r127;
	ld.shared.u32 	%r131, [%r130];
	add.s32 	%r132, %r131, %r129;
	min.s32 	%r133, %r132, %r126;
	add.s32 	%r134, %r128, %r127;
	ld.shared.u32 	%r135, [%r134];
	add.s32 	%r136, %r130, %r127;
	ld.shared.u32 	%r137, [%r136];
	add.s32 	%r138, %r137, %r135;
	min.s32 	%r139, %r138, %r133;
	add.s32 	%r140, %r134, %r127;
	ld.shared.u32 	%r141, [%r140];
	add.s32 	%r142, %r136, %r127;
	ld.shared.u32 	%r143, [%r142];
	add.s32 	%r144, %r143, %r141;
	min.s32 	%r191, %r144, %r139;
	add.s32 	%r187, %r187, 4;
$L__BB7_7:
	setp.eq.s32 	%p6, %r24, 0;
	@%p6 bra 	$L__BB7_12;
	setp.eq.s32 	%p7, %r24, 1;
	@%p7 bra 	$L__BB7_10;
	mul.lo.s32 	%r146, %r187, %r37;
	add.s32 	%r147, %r146, %r3;
	shl.b32 	%r148, %r147, 2;
	mov.u32 	%r149, sdata;
	add.s32 	%r150, %r149, %r148;
	ld.shared.u32 	%r151, [%r150];
	add.s32 	%r152, %r146, %r4;
	shl.b32 	%r153, %r152, 2;
	add.s32 	%r154, %r2, %r153;
	ld.shared.u32 	%r155, [%r154];
	add.s32 	%r156, %r155, %r151;
	min.s32 	%r157, %r156, %r191;
	shl.b32 	%r158, %r37, 2;
	add.s32 	%r159, %r150, %r158;
	ld.shared.u32 	%r160, [%r159];
	add.s32 	%r161, %r154, %r158;
	ld.shared.u32 	%r162, [%r161];
	add.s32 	%r163, %r162, %r160;
	min.s32 	%r191, %r163, %r157;
	add.s32 	%r187, %r187, 2;
$L__BB7_10:
	and.b32  	%r164, %r37, 1;
	setp.eq.b32 	%p8, %r164, 1;
	not.pred 	%p9, %p8;
	@%p9 bra 	$L__BB7_12;
	mul.lo.s32 	%r165, %r187, %r37;
	add.s32 	%r166, %r165, %r3;
	shl.b32 	%r167, %r166, 2;
	mov.u32 	%r168, sdata;
	add.s32 	%r169, %r168, %r167;
	ld.shared.u32 	%r170, [%r169];
	add.s32 	%r171, %r165, %r4;
	shl.b32 	%r172, %r171, 2;
	add.s32 	%r173, %r2, %r172;
	ld.shared.u32 	%r174, [%r173];
	add.s32 	%r175, %r174, %r170;
	min.s32 	%r191, %r175, %r191;
$L__BB7_12:
	add.s32 	%r176, %r6, %r5;
	mul.wide.s32 	%rd7, %r176, 4;
	add.s64 	%rd8, %rd1, %rd7;
	ld.global.u32 	%r177, [%rd8];
	min.s32 	%r178, %r177, %r191;
	st.global.u32 	[%rd8], %r178;
	ret;

}
	// .globl	_Z19res_floyed_slave_ulPiiiiiS_S_
.visible .entry _Z19res_floyed_slave_ulPiiiiiS_S_(
	.param .u64 .ptr .align 1 _Z19res_floyed_slave_ulPiiiiiS_S__param_0,
	.param .u32 _Z19res_floyed_slave_ulPiiiiiS_S__param_1,
	.param .u32 _Z19res_floyed_slave_ulPiiiiiS_S__param_2,
	.param .u32 _Z19res_floyed_slave_ulPiiiiiS_S__param_3,
	.param .u32 _Z19res_floyed_slave_ulPiiiiiS_S__param_4,
	.param .u64 .ptr .align 1 _Z19res_floyed_slave_ulPiiiiiS_S__param_5,
	.param .u64 .ptr .align 1 _Z19res_floyed_slave_ulPiiiiiS_S__param_6
)
{
	.reg .pred 	%p<12>;
	.reg .b32 	%r<188>;
	.reg .b64 	%rd<17>;

	ld.param.u64 	%rd2, [_Z19res_floyed_slave_ulPiiiiiS_S__param_0];
	ld.param.u32 	%r40, [_Z19res_floyed_slave_ulPiiiiiS_S__param_1];
	ld.param.u32 	%r41, [_Z19res_floyed_slave_ulPiiiiiS_S__param_2];
	ld.param.u32 	%r42, [_Z19res_floyed_slave_ulPiiiiiS_S__param_3];
	ld.param.u64 	%rd3, [_Z19res_floyed_slave_ulPiiiiiS_S__param_5];
	ld.param.u64 	%rd4, [_Z19res_floyed_slave_ulPiiiiiS_S__param_6];
	cvta.to.global.u64 	%rd1, %rd2;
	cvta.to.global.u64 	%rd5, %rd3;
	cvta.to.global.u64 	%rd6, %rd4;
	mul.lo.s32 	%r1, %r42, %r42;
	shl.b32 	%r43, %r1, 2;
	mov.u32 	%r175, sdata;
	add.s32 	%r2, %r175, %r43;
	mov.u32 	%r3, %tid.x;
	mov.u32 	%r4, %tid.y;
	mov.u32 	%r45, %ctaid.x;
	mov.u32 	%r5, %ctaid.y;
	mad.lo.s32 	%r6, %r42, %r45, %r3;
	mad.lo.s32 	%r7, %r42, %r5, %r4;
	mad.lo.s32 	%r46, %r42, %r3, %r4;
	mad.lo.s32 	%r47, %r1, %r45, %r46;
	mul.wide.s32 	%rd7, %r47, 4;
	add.s64 	%rd8, %rd6, %rd7;
	ld.global.u32 	%r48, [%rd8];
	mad.lo.s32 	%r49, %r42, %r4, %r3;
	shl.b32 	%r50, %r49, 2;
	add.s32 	%r8, %r175, %r50;
	st.shared.u32 	[%r8], %r48;
	mad.lo.s32 	%r51, %r1, %r5, %r46;
	mul.wide.s32 	%rd9, %r51, 4;
	add.s64 	%rd10, %rd5, %rd9;
	ld.global.u32 	%r52, [%rd10];
	shl.b32 	%r53, %r46, 2;
	add.s32 	%r9, %r2, %r53;
	st.shared.u32 	[%r9], %r52;
	bar.sync 	0;
	setp.ne.s32 	%p1, %r45, %r41;
	@%p1 bra 	$L__BB8_2;
	ld.shared.u32 	%r173, [%r9];
	mad.lo.s32 	%r174, %r6, %r40, %r7;
	mul.wide.s32 	%rd15, %r174, 4;
	add.s64 	%rd16, %rd1, %rd15;
	st.global.u32 	[%rd16], %r173;
	bra.uni 	$L__BB8_17;
$L__BB8_2:
	setp.ne.s32 	%p2, %r5, %r41;
	@%p2 bra 	$L__BB8_4;
	ld.shared.u32 	%r171, [%r8];
	mad.lo.s32 	%r172, %r6, %r40, %r7;
	mul.wide.s32 	%rd13, %r172, 4;
	add.s64 	%rd14, %rd1, %rd13;
	st.global.u32 	[%rd14], %r171;
	bra.uni 	$L__BB8_17;
$L__BB8_4:
	mul.lo.s32 	%r187, %r40, 101;
	setp.lt.s32 	%p3, %r42, 1;
	@%p3 bra 	$L__BB8_16;
	and.b32  	%r11, %r42, 7;
	setp.lt.u32 	%p4, %r42, 8;
	mov.b32 	%r183, 0;
	@%p4 bra 	$L__BB8_8;
	and.b32  	%r183, %r42, 2147483640;
	neg.s32 	%r176, %r183;
	shl.b32 	%r58, %r4, 2;
	add.s32 	%r14, %r43, %r58;
	shl.b32 	%r15, %r42, 5;
	shl.b32 	%r16, %r3, 2;
	shl.b32 	%r17, %r42, 2;
$L__BB8_7:
	.pragma "nounroll";
	add.s32 	%r59, %r175, %r16;
	ld.shared.u32 	%r60, [%r59];
	add.s32 	%r61, %r175, %r14;
	ld.shared.u32 	%r62, [%r61];
	add.s32 	%r63, %r62, %r60;
	min.s32 	%r64, %r63, %r187;
	add.s32 	%r65, %r59, %r17;
	ld.shared.u32 	%r66, [%r65];
	add.s32 	%r67, %r61, %r17;
	ld.shared.u32 	%r68, [%r67];
	add.s32 	%r69, %r68, %r66;
	min.s32 	%r70, %r69, %r64;
	add.s32 	%r71, %r65, %r17;
	ld.shared.u32 	%r72, [%r71];
	add.s32 	%r73, %r67, %r17;
	ld.shared.u32 	%r74, [%r73];
	add.s32 	%r75, %r74, %r72;
	min.s32 	%r76, %r75, %r70;
	add.s32 	%r77, %r71, %r17;
	ld.shared.u32 	%r78, [%r77];
	add.s32 	%r79, %r73, %r17;
	ld.shared.u32 	%r80, [%r79];
	add.s32 	%r81, %r80, %r78;
	min.s32 	%r82, %r81, %r76;
	add.s32 	%r83, %r77, %r17;
	ld.shared.u32 	%r84, [%r83];
	add.s32 	%r85, %r79, %r17;
	ld.shared.u32 	%r86, [%r85];
	add.s32 	%r87, %r86, %r84;
	min.s32 	%r88, %r87, %r82;
	add.s32 	%r89, %r83, %r17;
	ld.shared.u32 	%r90, [%r89];
	add.s32 	%r91, %r85, %r17;
	ld.shared.u32 	%r92, [%r91];
	add.s32 	%r93, %r92, %r90;
	min.s32 	%r94, %r93, %r88;
	add.s32 	%r95, %r89, %r17;
	ld.shared.u32 	%r96, [%r95];
	add.s32 	%r97, %r91, %r17;
	ld.shared.u32 	%r98, [%r97];
	add.s32 	%r99, %r98, %r96;
	min.s32 	%r100, %r99, %r94;
	add.s32 	%r101, %r95, %r17;
	ld.shared.u32 	%r102, [%r101];
	add.s32 	%r103, %r97, %r17;
	ld.shared.u32 	%r104, [%r103];
	add.s32 	%r105, %r104, %r102;
	min.s32 	%r187, %r105, %r100;
	add.s32 	%r176, %r176, 8;
	add.s32 	%r175, %r175, %r15;
	setp.ne.s32 	%p5, %r176, 0;
	@%p5 bra 	$L__BB8_7;
$L__BB8_8:
	setp.eq.s32 	%p6, %r11, 0;
	@%p6 bra 	$L__BB8_16;
	and.b32  	%r27, %r42, 3;
	setp.lt.u32 	%p7, %r11, 4;
	@%p7 bra 	$L__BB8_11;
	mul.lo.s32 	%r107, %r183, %r42;
	add.s32 	%r108, %r107, %r3;
	shl.b32 	%r109, %r108, 2;
	mov.u32 	%r110, sdata;
	add.s32 	%r111, %r110, %r109;
	ld.shared.u32 	%r112, [%r111];
	add.s32 	%r113, %r107, %r4;
	shl.b32 	%r114, %r113, 2;
	add.s32 	%r115, %r2, %r114;
	ld.shared.u32 	%r116, [%r115];
	add.s32 	%r117, %r116, %r112;
	min.s32 	%r118, %r117, %r187;
	shl.b32 	%r119, %r42, 2;
	add.s32 	%r120, %r111, %r119;
	ld.shared.u32 	%r121, [%r120];
	add.s32 	%r122, %r115, %r119;
	ld.shared.u32 	%r123, [%r122];
	add.s32 	%r124, %r123, %r121;
	min.s32 	%r125, %r124, %r118;
	add.s32 	%r126, %r120, %r119;
	ld.shared.u32 	%r127, [%r126];
	add.s32 	%r128, %r122, %r119;
	ld.shared.u32 	%r129, [%r128];
	add.s32 	%r130, %r129, %r127;
	min.s32 	%r131, %r130, %r125;
	add.s32 	%r132, %r126, %r119;
	ld.shared.u32 	%r133, [%r132];
	add.s32 	%r134, %r128, %r119;
	ld.shared.u32 	%r135, [%r134];
	add.s32 	%r136, %r135, %r133;
	min.s32 	%r187, %r136, %r131;
	add.s32 	%r183, %r183, 4;
$L__BB8_11:
	setp.eq.s32 	%p8, %r27, 0;
	@%p8 bra 	$L__BB8_16;
	setp.eq.s32 	%p9, %r27, 1;
	@%p9 bra 	$L__BB8_14;
	mul.lo.s32 	%r138, %r183, %r42;
	add.s32 	%r139, %r138, %r3;
	shl.b32 	%r140, %r139, 2;
	mov.u32 	%r141, sdata;
	add.s32 	%r142, %r141, %r140;
	ld.shared.u32 	%r143, [%r142];
	add.s32 	%r144, %r138, %r4;
	shl.b32 	%r145, %r144, 2;
	add.s32 	%r146, %r2, %r145;
	ld.shared.u32 	%r147, [%r146];
	add.s32 	%r148, %r147, %r143;
	min.s32 	%r149, %r148, %r187;
	shl.b32 	%r150, %r42, 2;
	add.s32 	%r151, %r142, %r150;
	ld.shared.u32 	%r152, [%r151];
	add.s32 	%r153, %r146, %r150;
	ld.shared.u32 	%r154, [%r153];
	add.s32 	%r155, %r154, %r152;
	min.s32 	%r187, %r155, %r149;
	add.s32 	%r183, %r183, 2;
$L__BB8_14:
	and.b32  	%r156, %r42, 1;
	setp.eq.b32 	%p10, %r156, 1;
	not.pred 	%p11, %p10;
	@%p11 bra 	$L__BB8_16;
	mul.lo.s32 	%r157, %r183, %r42;
	add.s32 	%r158, %r157, %r3;
	shl.b32 	%r159, %r158, 2;
	mov.u32 	%r160, sdata;
	add.s32 	%r161, %r160, %r159;
	ld.shared.u32 	%r162, [%r161];
	add.s32 	%r163, %r157, %r4;
	shl.b32 	%r164, %r163, 2;
	add.s32 	%r165, %r2, %r164;
	ld.shared.u32 	%r166, [%r165];
	add.s32 	%r167, %r166, %r162;
	min.s32 	%r187, %r167, %r187;
$L__BB8_16:
	mad.lo.s32 	%r168, %r6, %r40, %r7;
	mul.wide.s32 	%rd11, %r168, 4;
	add.s64 	%rd12, %rd1, %rd11;
	ld.global.u32 	%r169, [%rd12];
	min.s32 	%r170, %r187, %r169;
	st.global.u32 	[%rd12], %r170;
$L__BB8_17:
	ret;

}
	// .globl	_Z16res_floyed_slavePiiiiiS_S_
.visible .entry _Z16res_floyed_slavePiiiiiS_S_(
	.param .u64 .ptr .align 1 _Z16res_floyed_slavePiiiiiS_S__param_0,
	.param .u32 _Z16res_floyed_slavePiiiiiS_S__param_1,
	.param .u32 _Z16res_floyed_slavePiiiiiS_S__param_2,
	.param .u32 _Z16res_floyed_slavePiiiiiS_S__param_3,
	.param .u32 _Z16res_floyed_slavePiiiiiS_S__param_4,
	.param .u64 .ptr .align 1 _Z16res_floyed_slavePiiiiiS_S__param_5,
	.param .u64 .ptr .align 1 _Z16res_floyed_slavePiiiiiS_S__param_6
)
{
	.reg .pred 	%p<12>;
	.reg .b32 	%r<188>;
	.reg .b64 	%rd<17>;

	ld.param.u64 	%rd2, [_Z16res_floyed_slavePiiiiiS_S__param_0];
	ld.param.u32 	%r40, [_Z16res_floyed_slavePiiiiiS_S__param_1];
	ld.param.u32 	%r41, [_Z16res_floyed_slavePiiiiiS_S__param_2];
	ld.param.u32 	%r42, [_Z16res_floyed_slavePiiiiiS_S__param_3];
	ld.param.u32 	%r43, [_Z16res_floyed_slavePiiiiiS_S__param_4];
	ld.param.u64 	%rd3, [_Z16res_floyed_slavePiiiiiS_S__param_5];
	ld.param.u64 	%rd4, [_Z16res_floyed_slavePiiiiiS_S__param_6];
	cvta.to.global.u64 	%rd1, %rd2;
	cvta.to.global.u64 	%rd5, %rd3;
	cvta.to.global.u64 	%rd6, %rd4;
	mul.lo.s32 	%r1, %r42, %r42;
	shl.b32 	%r44, %r1, 2;
	mov.u32 	%r175, sdata;
	add.s32 	%r2, %r175, %r44;
	mov.u32 	%r3, %tid.x;
	mov.u32 	%r4, %tid.y;
	mov.u32 	%r46, %ctaid.x;
	add.s32 	%r47, %r43, %r46;
	mov.u32 	%r5, %ctaid.y;
	mad.lo.s32 	%r6, %r47, %r42, %r3;
	mad.lo.s32 	%r7, %r42, %r5, %r4;
	mad.lo.s32 	%r48, %r42, %r3, %r4;
	mad.lo.s32 	%r49, %r47, %r1, %r48;
	mul.wide.s32 	%rd7, %r49, 4;
	add.s64 	%rd8, %rd6, %rd7;
	ld.global.u32 	%r50, [%rd8];
	mad.lo.s32 	%r51, %r42, %r4, %r3;
	shl.b32 	%r52, %r51, 2;
	add.s32 	%r8, %r175, %r52;
	st.shared.u32 	[%r8], %r50;
	mad.lo.s32 	%r53, %r1, %r5, %r48;
	mul.wide.s32 	%rd9, %r53, 4;
	add.s64 	%rd10, %rd5, %rd9;
	ld.global.u32 	%r54, [%rd10];
	shl.b32 	%r55, %r48, 2;
	add.s32 	%r9, %r2, %r55;
	st.shared.u32 	[%r9], %r54;
	bar.sync 	0;
	setp.ne.s32 	%p1, %r47, %r41;
	@%p1 bra 	$L__BB9_2;
	ld.shared.u32 	%r173, [%r9];
	mad.lo.s32 	%r174, %r6, %r40, %r7;
	mul.wide.s32 	%rd15, %r174, 4;
	add.s64 	%rd16, %rd1, %rd15;
	st.global.u32 	[%rd16], %r173;
	bra.uni 	$L__BB9_17;
$L__BB9_2:
	setp.ne.s32 	%p2, %r5, %r41;
	@%p2 bra 	$L__BB9_4;
	ld.shared.u32 	%r171, [%r8];
	mad.lo.s32 	%r172, %r6, %r40, %r7;
	mul.wide.s32 	%rd13, %r172, 4;
	add.s64 	%rd14, %rd1, %rd13;
	st.global.u32 	[%rd14], %r171;
	bra.uni 	$L__BB9_17;
$L__BB9_4:
	mul.lo.s32 	%r187, %r40, 101;
	setp.lt.s32 	%p3, %r42, 1;
	@%p3 bra 	$L__BB9_16;
	and.b32  	%r11, %r42, 7;
	setp.lt.u32 	%p4, %r42, 8;
	mov.b32 	%r183, 0;
	@%p4 bra 	$L__BB9_8;
	and.b32  	%r183, %r42, 2147483640;
	neg.s32 	%r176, %r183;
	shl.b32 	%r60, %r4, 2;
	add.s32 	%r14, %r44, %r60;
	shl.b32 	%r15, %r42, 5;
	shl.b32 	%r16, %r3, 2;
	shl.b32 	%r17, %r42, 2;
$L__BB9_7:
	.pragma "nounroll";
	add.s32 	%r61, %r175, %r16;
	ld.shared.u32 	%r62, [%r61];
	add.s32 	%r63, %r175, %r14;
	ld.shared.u32 	%r64, [%r63];
	add.s32 	%r65, %r64, %r62;
	min.s32 	%r66, %r65, %r187;
	add.s32 	%r67, %r61, %r17;
	ld.shared.u32 	%r68, [%r67];
	add.s32 	%r69, %r63, %r17;
	ld.shared.u32 	%r70, [%r69];
	add.s32 	%r71, %r70, %r68;
	min.s32 	%r72, %r71, %r66;
	add.s32 	%r73, %r67, %r17;
	ld.shared.u32 	%r74, [%r73];
	add.s32 	%r75, %r69, %r17;
	ld.shared.u32 	%r76, [%r75];
	add.s32 	%r77, %r76, %r74;
	min.s32 	%r78, %r77, %r72;
	add.s32 	%r79, %r73, %r17;
	ld.shared.u32 	%r80, [%r79];
	add.s32 	%r81, %r75, %r17;
	ld.shared.u32 	%r82, [%r81];
	add.s32 	%r83, %r82, %r80;
	min.s32 	%r84, %r83, %r78;
	add.s32 	%r85, %r79, %r17;
	ld.shared.u32 	%r86, [%r85];
	add.s32 	%r87, %r81, %r17;
	ld.shared.u32 	%r88, [%r87];
	add.s32 	%r89, %r88, %r86;
	min.s32 	%r90, %r89, %r84;
	add.s32 	%r91, %r85, %r17;
	ld.shared.u32 	%r92, [%r91];
	add.s32 	%r93, %r87, %r17;
	ld.shared.u32 	%r94, [%r93];
	add.s32 	%r95, %r94, %r92;
	min.s32 	%r96, %r95, %r90;
	add.s32 	%r97, %r91, %r17;
	ld.shared.u32 	%r98, [%r97];
	add.s32 	%r99, %r93, %r17;
	ld.shared.u32 	%r100, [%r99];
	add.s32 	%r101, %r100, %r98;
	min.s32 	%r102, %r101, %r96;
	add.s32 	%r103, %r97, %r17;
	ld.shared.u32 	%r104, [%r103];
	add.s32 	%r105, %r99, %r17;
	ld.shared.u32 	%r106, [%r105];
	add.s32 	%r107, %r106, %r104;
	min.s32 	%r187, %r107, %r102;
	add.s32 	%r176, %r176, 8;
	add.s32 	%r175, %r175, %r15;
	setp.ne.s32 	%p5, %r176, 0;
	@%p5 bra 	$L__BB9_7;
$L__BB9_8:
	setp.eq.s32 	%p6, %r11, 0;
	@%p6 bra 	$L__BB9_16;
	and.b32  	%r27, %r42, 3;
	setp.lt.u32 	%p7, %r11, 4;
	@%p7 bra 	$L__BB9_11;
	mul.lo.s32 	%r109, %r183, %r42;
	add.s32 	%r110, %r109, %r3;
	shl.b32 	%r111, %r110, 2;
	mov.u32 	%r112, sdata;
	add.s32 	%r113, %r112, %r111;
	ld.shared.u32 	%r114, [%r113];
	add.s32 	%r115, %r109, %r4;
	shl.b32 	%r116, %r115, 2;
	add.s32 	%r117, %r2, %r116;
	ld.shared.u32 	%r118, [%r117];
	add.s32 	%r119, %r118, %r114;
	min.s32 	%r120, %r119, %r187;
	shl.b32 	%r121, %r42, 2;
	add.s32 	%r122, %r113, %r121;
	ld.shared.u32 	%r123, [%r122];
	add.s32 	%r124, %r117, %r121;
	ld.shared.u32 	%r125, [%r124];
	add.s32 	%r126, %r125, %r123;
	min.s32 	%r127, %r126, %r120;
	add.s32 	%r128, %r122, %r121;
	ld.shared.u32 	%r129, [%r128];
	add.s32 	%r130, %r124, %r121;
	ld.shared.u32 	%r131, [%r130];
	add.s32 	%r132, %r131, %r129;
	min.s32 	%r133, %r132, %r127;
	add.s32 	%r134, %r128, %r121;
	ld.shared.u32 	%r135, [%r134];
	add.s32 	%r136, %r130, %r121;
	ld.shared.u32 	%r137, [%r136];
	add.s32 	%r138, %r137, %r135;
	min.s32 	%r187, %r138, %r133;
	add.s32 	%r183, %r183, 4;
$L__BB9_11:
	setp.eq.s32 	%p8, %r27, 0;
	@%p8 bra 	$L__BB9_16;
	setp.eq.s32 	%p9, %r27, 1;
	@%p9 bra 	$L__BB9_14;
	mul.lo.s32 	%r140, %r183, %r42;
	add.s32 	%r141, %r140, %r3;
	shl.b32 	%r142, %r141, 2;
	mov.u32 	%r143, sdata;
	add.s32 	%r144, %r143, %r142;
	ld.shared.u32 	%r145, [%r144];
	add.s32 	%r146, %r140, %r4;
	shl.b32 	%r147, %r146, 2;
	add.s32 	%r148, %r2, %r147;
	ld.shared.u32 	%r149, [%r148];
	add.s32 	%r150, %r149, %r145;
	min.s32 	%r151, %r150, %r187;
	shl.b32 	%r152, %r42, 2;
	add.s32 	%r153, %r144, %r152;
	ld.shared.u32 	%r154, [%r153];
	add.s32 	%r155, %r148, %r152;
	ld.shared.u32 	%r156, [%r155];
	add.s32 	%r157, %r156, %r154;
	min.s32 	%r187, %r157, %r151;
	add.s32 	%r183, %r183, 2;
$L__BB9_14:
	and.b32  	%r158, %r42, 1;
	setp.eq.b32 	%p10, %r158, 1;
	not.pred 	%p11, %p10;
	@%p11 bra 	$L__BB9_16;
	mul.lo.s32 	%r159, %r183, %r42;
	add.s32 	%r160, %r159, %r3;
	shl.b32 	%r161, %r160, 2;
	mov.u32 	%r162, sdata;
	add.s32 	%r163, %r162, %r161;
	ld.shared.u32 	%r164, [%r163];
	add.s32 	%r165, %r159, %r4;
	shl.b32 	%r166, %r165, 2;
	add.s32 	%r167, %r2, %r166;
	ld.shared.u32 	%r168, [%r167];
	add.s32 	%r169, %r168, %r164;
	min.s32 	%r187, %r169, %r187;
$L__BB9_16:
	mad.lo.s32 	%r170, %r6, %r40, %r7;
	mul.wide.s32 	%rd11, %r170, 4;
	add.s64 	%rd12, %rd1, %rd11;
	st.global.u32 	[%rd12], %r187;
$L__BB9_17:
	ret;

}
	// .globl	_Z8checkminPiS_ii
.visible .entry _Z8checkminPiS_ii(
	.param .u64 .ptr .align 1 _Z8checkminPiS_ii_param_0,
	.param .u64 .ptr .align 1 _Z8checkminPiS_ii_param_1,
	.param .u32 _Z8checkminPiS_ii_param_2,
	.param .u32 _Z8checkminPiS_ii_param_3
)
{
	.reg .pred 	%p<2>;
	.reg .b32 	%r<12>;
	.reg .b64 	%rd<8>;

	ld.param.u64 	%rd2, [_Z8checkminPiS_ii_param_0];
	ld.param.u64 	%rd3, [_Z8checkminPiS_ii_param_1];
	ld.param.u32 	%r2, [_Z8checkminPiS_ii_param_2];
	ld.param.u32 	%r3, [_Z8checkminPiS_ii_param_3];
	cvta.to.global.u64 	%rd4, %rd2;
	cvta.to.global.u64 	%rd5, %rd3;
	mov.u32 	%r4, %tid.x;
	mov.u32 	%r5, %ctaid.x;
	mad.lo.s32 	%r6, %r3, %r5, %r4;
	mov.u32 	%r7, %ctaid.y;
	mov.u32 	%r8, %tid.y;
	mad.lo.s32 	%r9, %r3, %r7, %r8;
	mad.lo.s32 	%r10, %r6, %r2, %r9;
	mul.wide.s32 	%rd6, %r10, 4;
	add.s64 	%rd7, %rd5, %rd6;
	ld.global.u32 	%r1, [%rd7];
	add.s64 	%rd1, %rd4, %rd6;
	ld.global.u32 	%r11, [%rd1];
	setp.ge.s32 	%p1, %r1, %r11;
	@%p1 bra 	$L__BB10_2;
	st.global.u32 	[%rd1], %r1;
$L__BB10_2:
	ret;

}


// ===== COMPILED SASS (sm_100) =====

	.target	sm_100

	.elftype	@"ET_EXEC"


//--------------------- .note.nv.tkinfo           --------------------------
	.section	.note.nv.tkinfo,"",@"SHT_NOTE"
	.sectionflags	@"SHF_NOTE_NV_TKINFO"
	.tkinfo
        /*0018*/ 	.word	0x00000002
        /*0030*/ 	.string	""
        /*0030*/ 	.string	"ptxas"
        /*0030*/ 	.string	"Cuda compilation tools, release 13.0, V13.0.88"
        /*0030*/ 	.string	"Build cuda_13.0.r13.0/compiler.36424714_0"
        /*0030*/ 	.string	"-arch sm_100 -m 64 "



//--------------------- .note.nv.cuinfo           --------------------------
	.section	.note.nv.cuinfo,"",@"SHT_NOTE"
	.sectionflags	@"SHF_NOTE_NV_CUINFO"
        /*0018*/ 	.short	0x0002
        /*001a*/ 	.short	0x0064
        /*001c*/ 	.short	0x0082
	.zero		2


//--------------------- .nv.info                  --------------------------
	.section	.nv.info,"",@"SHT_CUDA_INFO"
	.align	4


	//----- nvinfo : EIATTR_REGCOUNT
	.align		4
        /*0000*/ 	.byte	0x04, 0x2f
        /*0002*/ 	.short	(.L_1 - .L_0)
	.align		4
.L_0:
        /*0004*/ 	.word	index@(_Z12pivot_floyedPiiii)
        /*0008*/ 	.word	0x00000015


	//----- nvinfo : EIATTR_FRAME_SIZE
	.align		4
.L_1:
        /*000c*/ 	.byte	0x04, 0x11
        /*000e*/ 	.short	(.L_3 - .L_2)
	.align		4
.L_2:
        /*0010*/ 	.word	index@(_Z12pivot_floyedPiiii)
        /*0014*/ 	.word	0x00000000


	//----- nvinfo : EIATTR_REGCOUNT
	.align		4
.L_3:
        /*0018*/ 	.byte	0x04, 0x2f
        /*001a*/ 	.short	(.L_5 - .L_4)
	.align		4
.L_4:
        /*001c*/ 	.word	index@(_Z16pivot_col_floyedPiiii)
        /*0020*/ 	.word	0x00000015


	//----- nvinfo : EIATTR_FRAME_SIZE
	.align		4
.L_5:
        /*0024*/ 	.byte	0x04, 0x11
        /*0026*/ 	.short	(.L_7 - .L_6)
	.align		4
.L_6:
        /*0028*/ 	.word	index@(_Z16pivot_col_floyedPiiii)
        /*002c*/ 	.word	0x00000000


	//----- nvinfo : EIATTR_REGCOUNT
	.align		4
.L_7:
        /*0030*/ 	.byte	0x04, 0x2f
        /*0032*/ 	.short	(.L_9 - .L_8)
	.align		4
.L_8:
        /*0034*/ 	.word	index@(_Z16pivot_row_floyedPiiii)
        /*0038*/ 	.word	0x00000017


	//----- nvinfo : EIATTR_FRAME_SIZE
	.align		4
.L_9:
        /*003c*/ 	.byte	0x04, 0x11
        /*003e*/ 	.short	(.L_11 - .L_10)
	.align		4
.L_10:
        /*0040*/ 	.word	index@(_Z16pivot_row_floyedPiiii)
        /*0044*/ 	.word	0x00000000


	//----- nvinfo : EIATTR_REGCOUNT
	.align		4
.L_11:
        /*0048*/ 	.byte	0x04, 0x2f
        /*004a*/ 	.short	(.L_13 - .L_12)
	.align		4
.L_12:
        /*004c*/ 	.word	index@(_Z16pivot_col_floyedPiiiiS_)
        /*0050*/ 	.word	0x00000018


	//----- nvinfo : EIATTR_FRAME_SIZE
	.align		4
.L_13:
        /*0054*/ 	.byte	0x04, 0x11
        /*0056*/ 	.short	(.L_15 - .L_14)
	.align		4
.L_14:
        /*0058*/ 	.word	index@(_Z16pivot_col_floyedPiiiiS_)
        /*005c*/ 	.word	0x00000000


	//----- nvinfo : EIATTR_REGCOUNT
	.align		4
.L_15:
        /*0060*/ 	.byte	0x04, 0x2f
        /*0062*/ 	.short	(.L_17 - .L_16)
	.align		4
.L_16:
        /*0064*/ 	.word	index@(_Z16pivot_row_floyedPiiiiS_)
        /*0068*/ 	.word	0x0000001e


	//----- nvinfo : EIATTR_FRAME_SIZE
	.align		4
.L_17:
        /*006c*/ 	.byte	0x04, 0x11
        /*006e*/ 	.short	(.L_19 - .L_18)
	.align		4
.L_18:
        /*0070*/ 	.word	index@(_Z16pivot_row_floyedPiiiiS_)
        /*0074*/ 	.word	0x00000000


	//----- nvinfo : EIATTR_REGCOUNT
	.align		4
.L_19:
        /*0078*/ 	.byte	0x04, 0x2f
        /*007a*/ 	.short	(.L_21 - .L_20)
	.align		4
.L_20:
        /*007c*/ 	.word	index@(_Z15res_floyed_fullPiiii)
        /*0080*/ 	.word	0x00000020


	//----- nvinfo : EIATTR_FRAME_SIZE
	.align		4
.L_21:
        /*0084*/ 	.byte	0x04, 0x11
        /*0086*/ 	.short	(.L_23 - .L_22)
	.align		4
.L_22:
        /*0088*/ 	.word	index@(_Z15res_floyed_fullPiiii)
        /*008c*/ 	.word	0x00000000


	//----- nvinfo : EIATTR_REGCOUNT
	.align		4
.L_23:
        /*0090*/ 	.byte	0x04, 0x2f
        /*0092*/ 	.short	(.L_25 - .L_24)
	.align		4
.L_24:
        /*0094*/ 	.word	index@(_Z10res_floyedPiiiii)
        /*0098*/ 	.word	0x00000020


	//----- nvinfo : EIATTR_FRAME_SIZE
	.align		4
.L_25:
        /*009c*/ 	.byte	0x04, 0x11
        /*009e*/ 	.short	(.L_27 - .L_26)
	.align		4
.L_26:
        /*00a0*/ 	.word	index@(_Z10res_floyedPiiiii)
        /*00a4*/ 	.word	0x00000000


	//----- nvinfo : EIATTR_REGCOUNT
	.align		4
.L_27:
        /*00a8*/ 	.byte	0x04, 0x2f
        /*00aa*/ 	.short	(.L_29 - .L_28)
	.align		4
.L_28:
        /*00ac*/ 	.word	index@(_Z10res_floyedPiiiiii)
        /*00b0*/ 	.word	0x00000020


	//----- nvinfo : EIATTR_FRAME_SIZE
	.align		4
.L_29:
        /*00b4*/ 	.byte	0x04, 0x11
        /*00b6*/ 	.short	(.L_31 - .L_30)
	.align		4
.L_30:
        /*00b8*/ 	.word	index@(_Z10res_floyedPiiiiii)
        /*00bc*/ 	.word	0x00000000


	//----- nvinfo : EIATTR_REGCOUNT
	.align		4
.L_31:
        /*00c0*/ 	.byte	0x04, 0x2f
        /*00c2*/ 	.short	(.L_33 - .L_32)
	.align		4
.L_32:
        /*00c4*/ 	.word	index@(_Z19res_floyed_slave_ulPiiiiiS_S_)
        /*00c8*/ 	.word	0x00000020


	//----- nvinfo : EIATTR_FRAME_SIZE
	.align		4
.L_33:
        /*00cc*/ 	.byte	0x04, 0x11
        /*00ce*/ 	.short	(.L_35 - .L_34)
	.align		4
.L_34:
        /*00d0*/ 	.word	index@(_Z19res_floyed_slave_ulPiiiiiS_S_)
        /*00d4*/ 	.word	0x00000000


	//----- nvinfo : EIATTR_REGCOUNT
	.align		4
.L_35:
        /*00d8*/ 	.byte	0x04, 0x2f
        /*00da*/ 	.short	(.L_37 - .L_36)
	.align		4
.L_36:
        /*00dc*/ 	.word	index@(_Z16res_floyed_slavePiiiiiS_S_)
        /*00e0*/ 	.word	0x00000020


	//----- nvinfo : EIATTR_FRAME_SIZE
	.align		4
.L_37:
        /*00e4*/ 	.byte	0x04, 0x11
        /*00e6*/ 	.short	(.L_39 - .L_38)
	.align		4
.L_38:
        /*00e8*/ 	.word	index@(_Z16res_floyed_slavePiiiiiS_S_)
        /*00ec*/ 	.word	0x00000000


	//----- nvinfo : EIATTR_REGCOUNT
	.align		4
.L_39:
        /*00f0*/ 	.byte	0x04, 0x2f
        /*00f2*/ 	.short	(.L_41 - .L_40)
	.align		4
.L_40:
        /*00f4*/ 	.word	index@(_Z8checkminPiS_ii)
        /*00f8*/ 	.word	0x0000000c


	//----- nvinfo : EIATTR_FRAME_SIZE
	.align		4
.L_41:
        /*00fc*/ 	.byte	0x04, 0x11
        /*00fe*/ 	.short	(.L_43 - .L_42)
	.align		4
.L_42:
        /*0100*/ 	.word	index@(_Z8checkminPiS_ii)
        /*0104*/ 	.word	0x00000000


	//----- nvinfo : EIATTR_MIN_STACK_SIZE
	.align		4
.L_43:
        /*0108*/ 	.byte	0x04, 0x12
        /*010a*/ 	.short	(.L_45 - .L_44)
	.align		4
.L_44:
        /*010c*/ 	.word	index@(_Z8checkminPiS_ii)
        /*0110*/ 	.word	0x00000000


	//----- nvinfo : EIATTR_MIN_STACK_SIZE
	.align		4
.L_45:
        /*0114*/ 	.byte	0x04, 0x12
        /*0116*/ 	.short	(.L_47 - .L_46)
	.align		4
.L_46:
        /*0118*/ 	.word	index@(_Z16res_floyed_slavePiiiiiS_S_)
        /*011c*/ 	.word	0x00000000


	//----- nvinfo : EIATTR_MIN_STACK_SIZE
	.align		4
.L_47:
        /*0120*/ 	.byte	0x04, 0x12
        /*0122*/ 	.short	(.L_49 - .L_48)
	.align		4
.L_48:
        /*0124*/ 	.word	index@(_Z19res_floyed_slave_ulPiiiiiS_S_)
        /*0128*/ 	.word	0x00000000


	//----- nvinfo : EIATTR_MIN_STACK_SIZE
	.align		4
.L_49:
        /*012c*/ 	.byte	0x04, 0x12
        /*012e*/ 	.short	(.L_51 - .L_50)
	.align		4
.L_50:
        /*0130*/ 	.word	index@(_Z10res_floyedPiiiiii)
        /*0134*/ 	.word	0x00000000


	//----- nvinfo : EIATTR_MIN_STACK_SIZE
	.align		4
.L_51:
        /*0138*/ 	.byte	0x04, 0x12
        /*013a*/ 	.short	(.L_53 - .L_52)
	.align		4
.L_52:
        /*013c*/ 	.word	index@(_Z10res_floyedPiiiii)
        /*0140*/ 	.word	0x00000000


	//----- nvinfo : EIATTR_MIN_STACK_SIZE
	.align		4
.L_53:
        /*0144*/ 	.byte	0x04, 0x12
        /*0146*/ 	.short	(.L_55 - .L_54)
	.align		4
.L_54:
        /*0148*/ 	.word	index@(_Z15res_floyed_fullPiiii)
        /*014c*/ 	.word	0x00000000


	//----- nvinfo : EIATTR_MIN_STACK_SIZE
	.align		4
.L_55:
        /*0150*/ 	.byte	0x04, 0x12
        /*0152*/ 	.short	(.L_57 - .L_56)
	.align		4
.L_56:
        /*0154*/ 	.word	index@(_Z16pivot_row_floyedPiiiiS_)
        /*0158*/ 	.word	0x00000000


	//----- nvinfo : EIATTR_MIN_STACK_SIZE
	.align		4
.L_57:
        /*015c*/ 	.byte	0x04, 0x12
        /*015e*/ 	.short	(.L_59 - .L_58)
	.align		4
.L_58:
        /*0160*/ 	.word	index@(_Z16pivot_col_floyedPiiiiS_)
        /*0164*/ 	.word	0x00000000


	//----- nvinfo : EIATTR_MIN_STACK_SIZE
	.align		4
.L_59:
        /*0168*/ 	.byte	0x04, 0x12
        /*016a*/ 	.short	(.L_61 - .L_60)
	.align		4
.L_60:
        /*016c*/ 	.word	index@(_Z16pivot_row_floyedPiiii)
        /*0170*/ 	.word	0x00000000


	//----- nvinfo : EIATTR_MIN_STACK_SIZE
	.align		4
.L_61:
        /*0174*/ 	.byte	0x04, 0x12
        /*0176*/ 	.short	(.L_63 - .L_62)
	.align		4
.L_62:
        /*0178*/ 	.word	index@(_Z16pivot_col_floyedPiiii)
        /*017c*/ 	.word	0x00000000


	//----- nvinfo : EIATTR_MIN_STACK_SIZE
	.align		4
.L_63:
        /*0180*/ 	.byte	0x04, 0x12
        /*0182*/ 	.short	(.L_65 - .L_64)
	.align		4
.L_64:
        /*0184*/ 	.word	index@(_Z12pivot_floyedPiiii)
        /*0188*/ 	.word	0x00000000
.L_65:


//--------------------- .nv.compat                --------------------------
	.section	.nv.compat,"",@"SHT_CUDA_COMPAT_INFO"
	.align	4
        /*0000*/ 	.byte	0x02, 0x09, 0x00, 0x00, 0x02, 0x02, 0x01, 0x00, 0x02, 0x05, 0x05, 0x00, 0x03, 0x07, 0x01, 0x01
        /*0010*/ 	.byte	0x02, 0x03, 0x00, 0x00, 0x02, 0x06, 0x01, 0x00, 0x04, 0x0b, 0x08, 0x00, 0x09, 0x00, 0x00, 0x00
        /*0020*/ 	.byte	0x00, 0x00, 0x00, 0x00


//--------------------- .nv.info._Z8checkminPiS_ii --------------------------
	.section	.nv.info._Z8checkminPiS_ii,"",@"SHT_CUDA_INFO"
	.sectionflags	@""
	.align	4


	//----- nvinfo : EIATTR_CUDA_API_VERSION
	.align		4
        /*0000*/ 	.byte	0x04, 0x37
        /*0002*/ 	.short	(.L_67 - .L_66)
.L_66:
        /*0004*/ 	.word	0x00000082


	//----- nvinfo : EIATTR_KPARAM_INFO
	.align		4
.L_67:
        /*0008*/ 	.byte	0x04, 0x17
        /*000a*/ 	.short	(.L_69 - .L_68)
.L_68:
        /*000c*/ 	.word	0x00000000
        /*0010*/ 	.short	0x0003
        /*0012*/ 	.short	0x0014
        /*0014*/ 	.byte	0x00, 0xf0, 0x11, 0x00


	//----- nvinfo : EIATTR_KPARAM_INFO
	.align		4
.L_69:
        /*0018*/ 	.byte	0x04, 0x17
        /*001a*/ 	.short	(.L_71 - .L_70)
.L_70:
        /*001c*/ 	.word	0x00000000
        /*0020*/ 	.short	0x0002
        /*0022*/ 	.short	0x0010
        /*0024*/ 	.byte	0x00, 0xf0, 0x11, 0x00


	//----- nvinfo : EIATTR_KPARAM_INFO
	.align		4
.L_71:
        /*0028*/ 	.byte	0x04, 0x17
        /*002a*/ 	.short	(.L_73 - .L_72)
.L_72:
        /*002c*/ 	.word	0x00000000
        /*0030*/ 	.short	0x0001
        /*0032*/ 	.short	0x0008
        /*0034*/ 	.byte	0x00, 0xf5, 0x21, 0x00


	//----- nvinfo : EIATTR_KPARAM_INFO
	.align		4
.L_73:
        /*0038*/ 	.byte	0x04, 0x17
        /*003a*/ 	.short	(.L_75 - .L_74)
.L_74:
        /*003c*/ 	.word	0x00000000
        /*0040*/ 	.short	0x0000
        /*0042*/ 	.short	0x0000
        /*0044*/ 	.byte	0x00, 0xf5, 0x21, 0x00


	//----- nvinfo : EIATTR_SPARSE_MMA_MASK
	.align		4
.L_75:
        /*0048*/ 	.byte	0x03, 0x50
        /*004a*/ 	.short	0x0000


	//----- nvinfo : EIATTR_MAXREG_COUNT
	.align		4
        /*004c*/ 	.byte	0x03, 0x1b
        /*004e*/ 	.short	0x00ff


	//----- nvinfo : EIATTR_MERCURY_ISA_VERSION
	.align		4
        /*0050*/ 	.byte	0x03, 0x5f
        /*0052*/ 	.short	0x0101


	//----- nvinfo : EIATTR_VRC_CTA_INIT_COUNT
	.align		4
        /*0054*/ 	.byte	0x02, 0x4a
	.zero		1
	.zero		1


	//----- nvinfo : EIATTR_EXIT_INSTR_OFFSETS
	.align		4
        /*0058*/ 	.byte	0x04, 0x1c
        /*005a*/ 	.short	(.L_77 - .L_76)


	//   ....[0]....
.L_76:
        /*005c*/ 	.word	0x00000110


	//   ....[1]....
        /*0060*/ 	.word	0x00000130


	//----- nvinfo : EIATTR_CBANK_PARAM_SIZE
	.align		4
.L_77:
        /*0064*/ 	.byte	0x03, 0x19
        /*0066*/ 	.short	0x0018


	//----- nvinfo : EIATTR_PARAM_CBANK
	.align		4
        /*0068*/ 	.byte	0x04, 0x0a
        /*006a*/ 	.short	(.L_79 - .L_78)
	.align		4
.L_78:
        /*006c*/ 	.word	index@(.nv.constant0._Z8checkminPiS_ii)
        /*0070*/ 	.short	0x0380
        /*0072*/ 	.short	0x0018


	//----- nvinfo : EIATTR_SW_WAR
	.align		4
.L_79:
        /*0074*/ 	.byte	0x04, 0x36
        /*0076*/ 	.short	(.L_81 - .L_80)
.L_80:
        /*0078*/ 	.word	0x00000008
.L_81:


//--------------------- .nv.info._Z16res_floyed_slavePiiiiiS_S_ --------------------------
	.section	.nv.info._Z16res_floyed_slavePiiiiiS_S_,"",@"SHT_CUDA_INFO"
	.sectionflags	@""
	.align	4


	//----- nvinfo : EIATTR_CUDA_API_VERSION
	.align		4
        /*0000*/ 	.byte	0x04, 0x37
        /*0002*/ 	.short	(.L_83 - .L_82)
.L_82:
        /*0004*/ 	.word	0x00000082


	//----- nvinfo : EIATTR_KPARAM_INFO
	.align		4
.L_83:
        /*0008*/ 	.byte	0x04, 0x17
        /*000a*/ 	.short	(.L_85 - .L_84)
.L_84:
        /*000c*/ 	.word	0x00000000
        /*0010*/ 	.short	0x0006
        /*0012*/ 	.short	0x0020
        /*0014*/ 	.byte	0x00, 0xf5, 0x21, 0x00


	//----- nvinfo : EIATTR_KPARAM_INFO
	.align		4
.L_85:
        /*0018*/ 	.byte	0x04, 0x17
        /*001a*/ 	.short	(.L_87 - .L_86)
.L_86:
        /*001c*/ 	.word	0x00000000
        /*0020*/ 	.short	0x0005
        /*0022*/ 	.short	0x0018
        /*0024*/ 	.byte	0x00, 0xf5, 0x21, 0x00


	//----- nvinfo : EIATTR_KPARAM_INFO
	.align		4
.L_87:
        /*0028*/ 	.byte	0x04, 0x17
        /*002a*/ 	.short	(.L_89 - .L_88)
.L_88:
        /*002c*/ 	.word	0x00000000
        /*0030*/ 	.short	0x0004
        /*0032*/ 	.short	0x0014
        /*0034*/ 	.byte	0x00, 0xf0, 0x11, 0x00


	//----- nvinfo : EIATTR_KPARAM_INFO
	.align		4
.L_89:
        /*0038*/ 	.byte	0x04, 0x17
        /*003a*/ 	.short	(.L_91 - .L_90)
.L_90:
        /*003c*/ 	.word	0x00000000
        /*0040*/ 	.short	0x0003
        /*0042*/ 	.short	0x0010
        /*0044*/ 	.byte	0x00, 0xf0, 0x11, 0x00


	//----- nvinfo : EIATTR_KPARAM_INFO
	.align		4
.L_91:
        /*0048*/ 	.byte	0x04, 0x17
        /*004a*/ 	.short	(.L_93 - .L_92)
.L_92:
        /*004c*/ 	.word	0x00000000
        /*0050*/ 	.short	0x0002
        /*0052*/ 	.short	0x000c
        /*0054*/ 	.byte	0x00, 0xf0, 0x11, 0x00


	//----- nvinfo : EIATTR_KPARAM_INFO
	.align		4
.L_93:
        /*0058*/ 	.byte	0x04, 0x17
        /*005a*/ 	.short	(.L_95 - .L_94)
.L_94:
        /*005c*/ 	.word	0x00000000
        /*0060*/ 	.short	0x0001
        /*0062*/ 	.short	0x0008
        /*0064*/ 	.byte	0x00, 0xf0, 0x11, 0x00


	//----- nvinfo : EIATTR_KPARAM_INFO
	.align		4
.L_95:
        /*0068*/ 	.byte	0x04, 0x17
        /*006a*/ 	.short	(.L_97 - .L_96)
.L_96:
        /*006c*/ 	.word	0x00000000
        /*0070*/ 	.short	0x0000
        /*0072*/ 	.short	0x0000
        /*0074*/ 	.byte	0x00, 0xf5, 0x21, 0x00


	//----- nvinfo : EIATTR_SPARSE_MMA_MASK
	.align		4
.L_97:
        /*0078*/ 	.byte	0x03, 0x50
        /*007a*/ 	.short	0x0000


	//----- nvinfo : EIATTR_MAXREG_COUNT
	.align		4
        /*007c*/ 	.byte	0x03, 0x1b
        /*007e*/ 	.short	0x00ff


	//----- nvinfo : EIATTR_NUM_BARRIERS
	.align		4
        /*0080*/ 	.byte	0x02, 0x4c
        /*0082*/ 	.byte	0x01
	.zero		1


	//----- nvinfo : EIATTR_MERCURY_ISA_VERSION
	.align		4
        /*0084*/ 	.byte	0x03, 0x5f
        /*0086*/ 	.short	0x0101


	//----- nvinfo : EIATTR_VRC_CTA_INIT_COUNT
	.align		4
        /*0088*/ 	.byte	0x02, 0x4a
	.zero		1
	.zero		1


	//----- nvinfo : EIATTR_EXIT_INSTR_OFFSETS
	.align		4
        /*008c*/ 	.byte	0x04, 0x1c
        /*008e*/ 	.short	(.L_99 - .L_98)


	//   ....[0]....
.L_98:
        /*0090*/ 	.word	0x000002c0


	//   ....[1]....
        /*0094*/ 	.word	0x00000350


	//   ....[2]....
        /*0098*/ 	.word	0x00000aa0


	//----- nvinfo : EIATTR_CBANK_PARAM_SIZE
	.align		4
.L_99:
        /*009c*/ 	.byte	0x03, 0x19
        /*009e*/ 	.short	0x0028


	//----- nvinfo : EIATTR_PARAM_CBANK
	.align		4
        /*00a0*/ 	.byte	0x04, 0x0a
        /*00a2*/ 	.short	(.L_101 - .L_100)
	.align		4
.L_100:
        /*00a4*/ 	.word	index@(.nv.constant0._Z16res_floyed_slavePiiiiiS_S_)
        /*00a8*/ 	.short	0x0380
        /*00aa*/ 	.short	0x0028


	//----- nvinfo : EIATTR_SW_WAR
	.align		4
.L_101:
        /*00ac*/ 	.byte	0x04, 0x36
        /*00ae*/ 	.short	(.L_103 - .L_102)
.L_102:
        /*00b0*/ 	.word	0x00000008
.L_103:


//--------------------- .nv.info._Z19res_floyed_slave_ulPiiiiiS_S_ --------------------------
	.section	.nv.info._Z19res_floyed_slave_ulPiiiiiS_S_,"",@"SHT_CUDA_INFO"
	.sectionflags	@""
	.align	4


	//----- nvinfo : EIATTR_CUDA_API_VERSION
	.align		4
        /*0000*/ 	.byte	0x04, 0x37
        /*0002*/ 	.short	(.L_105 - .L_104)
.L_104:
        /*0004*/ 	.word	0x00000082


	//----- nvinfo : EIATTR_KPARAM_INFO
	.align		4
.L_105:
        /*0008*/ 	.byte	0x04, 0x17
        /*000a*/ 	.short	(.L_107 - .L_106)
.L_106:
        /*000c*/ 	.word	0x00000000
        /*0010*/ 	.short	0x0006
        /*0012*/ 	.short	0x0020
        /*0014*/ 	.byte	0x00, 0xf5, 0x21, 0x00


	//----- nvinfo : EIATTR_KPARAM_INFO
	.align		4
.L_107:
        /*0018*/ 	.byte	0x04, 0x17
        /*001a*/ 	.short	(.L_109 - .L_108)
.L_108:
        /*001c*/ 	.word	0x00000000
        /*0020*/ 	.short	0x0005
        /*0022*/ 	.short	0x0018
        /*0024*/ 	.byte	0x00, 0xf5, 0x21, 0x00


	//----- nvinfo : EIATTR_KPARAM_INFO
	.align		4
.L_109:
        /*0028*/ 	.byte	0x04, 0x17
        /*002a*/ 	.short	(.L_111 - .L_110)
.L_110:
        /*002c*/ 	.word	0x00000000
        /*0030*/ 	.short	0x0004
        /*0032*/ 	.short	0x0014
        /*0034*/ 	.byte	0x00, 0xf0, 0x11, 0x00


	//----- nvinfo : EIATTR_KPARAM_INFO
	.align		4
.L_111:
        /*0038*/ 	.byte	0x04, 0x17
        /*003a*/ 	.short	(.L_113 - .L_112)
.L_112:
        /*003c*/ 	.word	0x00000000
        /*0040*/ 	.short	0x0003
        /*0042*/ 	.short	0x0010
        /*0044*/ 	.byte	0x00, 0xf0, 0x11, 0x00


	//----- nvinfo : EIATTR_KPARAM_INFO
	.align		4
.L_113:
        /*0048*/ 	.byte	0x04, 0x17
        /*004a*/ 	.short	(.L_115 - .L_114)
.L_114:
        /*004c*/ 	.word	0x00000000
        /*0050*/ 	.short	0x0002
        /*0052*/ 	.short	0x000c
        /*0054*/ 	.byte	0x00, 0xf0, 0x11, 0x00


	//----- nvinfo : EIATTR_KPARAM_INFO
	.align		4
.L_115:
        /*0058*/ 	.byte	0x04, 0x17
        /*005a*/ 	.short	(.L_117 - .L_116)
.L_116:
        /*005c*/ 	.word	0x00000000
        /*0060*/ 	.short	0x0001
        /*0062*/ 	.short	0x0008
        /*0064*/ 	.byte	0x00, 0xf0, 0x11, 0x00


	//----- nvinfo : EIATTR_KPARAM_INFO
	.align		4
.L_117:
        /*0068*/ 	.byte	0x04, 0x17
        /*006a*/ 	.short	(.L_119 - .L_118)
.L_118:
        /*006c*/ 	.word	0x00000000
        /*0070*/ 	.short	0x0000
        /*0072*/ 	.short	0x0000
        /*0074*/ 	.byte	0x00, 0xf5, 0x21, 0x00


	//----- nvinfo : EIATTR_SPARSE_MMA_MASK
	.align		4
.L_119:
        /*0078*/ 	.byte	0x03, 0x50
        /*007a*/ 	.short	0x0000


	//----- nvinfo : EIATTR_MAXREG_COUNT
	.align		4
        /*007c*/ 	.byte	0x03, 0x1b
        /*007e*/ 	.short	0x00ff


	//----- nvinfo : EIATTR_NUM_BARRIERS
	.align		4
        /*0080*/ 	.byte	0x02, 0x4c
        /*0082*/ 	.byte	0x01
	.zero		1


	//----- nvinfo : EIATTR_MERCURY_ISA_VERSION
	.align		4
        /*0084*/ 	.byte	0x03, 0x5f
        /*0086*/ 	.short	0x0101


	//----- nvinfo : EIATTR_VRC_CTA_INIT_COUNT
	.align		4
        /*0088*/ 	.byte	0x02, 0x4a
	.zero		1
	.zero		1


	//----- nvinfo : EIATTR_EXIT_INSTR_OFFSETS
	.align		4
        /*008c*/ 	.byte	0x04, 0x1c
        /*008e*/ 	.short	(.L_121 - .L_120)


	//   ....[0]....
.L_120:
        /*0090*/ 	.word	0x000002b0


	//   ....[1]....
        /*0094*/ 	.word	0x00000340


	//   ....[2]....
        /*0098*/ 	.word	0x00000ab0


	//----- nvinfo : EIATTR_CBANK_PARAM_SIZE
	.align		4
.L_121:
        /*009c*/ 	.byte	0x03, 0x19
        /*009e*/ 	.short	0x0028


	//----- nvinfo : EIATTR_PARAM_CBANK
	.align		4
        /*00a0*/ 	.byte	0x04, 0x0a
        /*00a2*/ 	.short	(.L_123 - .L_122)
	.align		4
.L_122:
        /*00a4*/ 	.word	index@(.nv.constant0._Z19res_floyed_slave_ulPiiiiiS_S_)
        /*00a8*/ 	.short	0x0380
        /*00aa*/ 	.short	0x0028


	//----- nvinfo : EIATTR_SW_WAR
	.align		4
.L_123:
        /*00ac*/ 	.byte	0x04, 0x36
        /*00ae*/ 	.short	(.L_125 - .L_124)
.L_124:
        /*00b0*/ 	.word	0x00000008
.L_125:


//--------------------- .nv.info._Z10res_floyedPiiiiii --------------------------
	.section	.nv.info._Z10res_floyedPiiiiii,"",@"SHT_CUDA_INFO"
	.sectionflags	@""
	.align	4


	//----- nvinfo : EIATTR_CUDA_API_VERSION
	.align		4
        /*0000*/ 	.byte	0x04, 0x37
        /*0002*/ 	.short	(.L_127 - .L_126)
.L_126:
        /*0004*/ 	.word	0x00000082


	//----- nvinfo : EIATTR_KPARAM_INFO
	.align		4
.L_127:
        /*0008*/ 	.byte	0x04, 0x17
        /*000a*/ 	.short	(.L_129 - .L_128)
.L_128:
        /*000c*/ 	.word	0x00000000
        /*0010*/ 	.short	0x0005
        /*0012*/ 	.short	0x0018
        /*0014*/ 	.byte	0x00, 0xf0, 0x11, 0x00


	//----- nvinfo : EIATTR_KPARAM_INFO
	.align		4
.L_129:
        /*0018*/ 	.byte	0x04, 0x17
        /*001a*/ 	.short	(.L_131 - .L_130)
.L_130:
        /*001c*/ 	.word	0x00000000
        /*0020*/ 	.short	0x0004
        /*0022*/ 	.short	0x0014
        /*0024*/ 	.byte	0x00, 0xf0, 0x11, 0x00


	//----- nvinfo : EIATTR_KPARAM_INFO
	.align		4
.L_131:
        /*0028*/ 	.byte	0x04, 0x17
        /*002a*/ 	.short	(.L_133 - .L_132)
.L_132:
        /*002c*/ 	.word	0x00000000
        /*0030*/ 	.short	0x0003
        /*0032*/ 	.short	0x0010
        /*0034*/ 	.byte	0x00, 0xf0, 0x11, 0x00


	//----- nvinfo : EIATTR_KPARAM_INFO
	.align		4
.L_133:
        /*0038*/ 	.byte	0x04, 0x17
        /*003a*/ 	.short	(.L_135 - .L_134)
.L_134:
        /*003c*/ 	.word	0x00000000
        /*0040*/ 	.short	0x0002
        /*0042*/ 	.short	0x000c
        /*0044*/ 	.byte	0x00, 0xf0, 0x11, 0x00


	//----- nvinfo : EIATTR_KPARAM_INFO
	.align		4
.L_135:
        /*0048*/ 	.byte	0x04, 0x17
        /*004a*/ 	.short	(.L_137 - .L_136)
.L_136:
        /*004c*/ 	.word	0x00000000
        /*0050*/ 	.short	0x0001
        /*0052*/ 	.short	0x0008
        /*0054*/ 	.byte	0x00, 0xf0, 0x11, 0x00


	//----- nvinfo : EIATTR_KPARAM_INFO
	.align		4
.L_137:
        /*0058*/ 	.byte	0x04, 0x17
        /*005a*/ 	.short	(.L_139 - .L_138)
.L_138:
        /*005c*/ 	.word	0x00000000
        /*0060*/ 	.short	0x0000
        /*0062*/ 	.short	0x0000
        /*0064*/ 	.byte	0x00, 0xf5, 0x21, 0x00


	//----- nvinfo : EIATTR_SPARSE_MMA_MASK
	.align		4
.L_139:
        /*0068*/ 	.byte	0x03, 0x50
        /*006a*/ 	.short	0x0000


	//----- nvinfo : EIATTR_MAXREG_COUNT
	.align		4
        /*006c*/ 	.byte	0x03, 0x1b
        /*006e*/ 	.short	0x00ff


	//----- nvinfo : EIATTR_NUM_BARRIERS
	.align		4
        /*0070*/ 	.byte	0x02, 0x4c
        /*0072*/ 	.byte	0x01
	.zero		1


	//----- nvinfo : EIATTR_MERCURY_ISA_VERSION
	.align		4
        /*0074*/ 	.byte	0x03, 0x5f
        /*0076*/ 	.short	0x0101


	//----- nvinfo : EIATTR_VRC_CTA_INIT_COUNT
	.align		4
        /*0078*/ 	.byte	0x02, 0x4a
	.zero		1
	.zero		1


	//----- nvinfo : EIATTR_EXIT_INSTR_OFFSETS
	.align		4
        /*007c*/ 	.byte	0x04, 0x1c
        /*007e*/ 	.short	(.L_141 - .L_140)


	//   ....[0]....
.L_140:
        /*0080*/ 	.word	0x000009a0


	//----- nvinfo : EIATTR_CBANK_PARAM_SIZE
	.align		4
.L_141:
        /*0084*/ 	.byte	0x03, 0x19
        /*0086*/ 	.short	0x001c


	//----- nvinfo : EIATTR_PARAM_CBANK
	.align		4
        /*0088*/ 	.byte	0x04, 0x0a
        /*008a*/ 	.short	(.L_143 - .L_142)
	.align		4
.L_142:
        /*008c*/ 	.word	index@(.nv.constant0._Z10res_floyedPiiiiii)
        /*0090*/ 	.short	0x0380
        /*0092*/ 	.short	0x001c


	//----- nvinfo : EIATTR_SW_WAR
	.align		4
.L_143:
        /*0094*/ 	.byte	0x04, 0x36
        /*0096*/ 	.short	(.L_145 - .L_144)
.L_144:
        /*0098*/ 	.word	0x00000008
.L_145:


//--------------------- .nv.info._Z10res_floyedPiiiii --------------------------
	.section	.nv.info._Z10res_floyedPiiiii,"",@"SHT_CUDA_INFO"
	.sectionflags	@""
	.align	4


	//----- nvinfo : EIATTR_CUDA_API_VERSION
	.align		4
        /*0000*/ 	.byte	0x04, 0x37
        /*0002*/ 	.short	(.L_147 - .L_146)
.L_146:
        /*0004*/ 	.word	0x00000082


	//----- nvinfo : EIATTR_KPARAM_INFO
	.align		4
.L_147:
        /*0008*/ 	.byte	0x04, 0x17
        /*000a*/ 	.short	(.L_149 - .L_148)
.L_148:
        /*000c*/ 	.word	0x00000000
        /*0010*/ 	.short	0x0004
        /*0012*/ 	.short	0x0014
        /*0014*/ 	.byte	0x00, 0xf0, 0x11, 0x00


	//----- nvinfo : EIATTR_KPARAM_INFO
	.align		4
.L_149:
        /*0018*/ 	.byte	0x04, 0x17
        /*001a*/ 	.short	(.L_151 - .L_150)
.L_150:
        /*001c*/ 	.word	0x00000000
        /*0020*/ 	.short	0x0003
        /*0022*/ 	.short	0x0010
        /*0024*/ 	.byte	0x00, 0xf0, 0x11, 0x00


	//----- nvinfo : EIATTR_KPARAM_INFO
	.align		4
.L_151:
        /*0028*/ 	.byte	0x04, 0x17
        /*002a*/ 	.short	(.L_153 - .L_152)
.L_152:
        /*002c*/ 	.word	0x00000000
        /*0030*/ 	.short	0x0002
        /*0032*/ 	.short	0x000c
        /*0034*/ 	.byte	0x00, 0xf0, 0x11, 0x00


	//----- nvinfo : EIATTR_KPARAM_INFO
	.align		4
.L_153:
        /*0038*/ 	.byte	0x04, 0x17
        /*003a*/ 	.short	(.L_155 - .L_154)
.L_154:
        /*003c*/ 	.word	0x00000000
        /*0040*/ 	.short	0x0001
        /*0042*/ 	.short	0x0008
        /*0044*/ 	.byte	0x00, 0xf0, 0x11, 0x00


	//----- nvinfo : EIATTR_KPARAM_INFO
	.align		4
.L_155:
        /*0048*/ 	.byte	0x04, 0x17
        /*004a*/ 	.short	(.L_157 - .L_156)
.L_156:
        /*004c*/ 	.word	0x00000000
        /*0050*/ 	.short	0x0000
        /*0052*/ 	.short	0x0000
        /*0054*/ 	.byte	0x00, 0xf5, 0x21, 0x00


	//----- nvinfo : EIATTR_SPARSE_MMA_MASK
	.align		4
.L_157:
        /*0058*/ 	.byte	0x03, 0x50
        /*005a*/ 	.short	0x0000


	//----- nvinfo : EIATTR_MAXREG_COUNT
	.align		4
        /*005c*/ 	.byte	0x03, 0x1b
        /*005e*/ 	.short	0x00ff


	//----- nvinfo : EIATTR_NUM_BARRIERS
	.align		4
        /*0060*/ 	.byte	0x02, 0x4c
        /*0062*/ 	.byte	0x01
	.zero		1


	//----- nvinfo : EIATTR_MERCURY_ISA_VERSION
	.align		4
        /*0064*/ 	.byte	0x03, 0x5f
        /*0066*/ 	.short	0x0101


	//----- nvinfo : EIATTR_VRC_CTA_INIT_COUNT
	.align		4
        /*0068*/ 	.byte	0x02, 0x4a
	.zero		1
	.zero		1


	//----- nvinfo : EIATTR_EXIT_INSTR_OFFSETS
	.align		4
        /*006c*/ 	.byte	0x04, 0x1c
        /*006e*/ 	.short	(.L_159 - .L_158)


	//   ....[0]....
.L_158:
        /*0070*/ 	.word	0x00000080


	//   ....[1]....
        /*0074*/ 	.word	0x000009c0


	//----- nvinfo : EIATTR_CBANK_PARAM_SIZE
	.align		4
.L_159:
        /*0078*/ 	.byte	0x03, 0x19
        /*007a*/ 	.short	0x0018


	//----- nvinfo : EIATTR_PARAM_CBANK
	.align		4
        /*007c*/ 	.byte	0x04, 0x0a
        /*007e*/ 	.short	(.L_161 - .L_160)
	.align		4
.L_160:
        /*0080*/ 	.word	index@(.nv.constant0._Z10res_floyedPiiiii)
        /*0084*/ 	.short	0x0380
        /*0086*/ 	.short	0x0018


	//----- nvinfo : EIATTR_SW_WAR
	.align		4
.L_161:
        /*0088*/ 	.byte	0x04, 0x36
        /*008a*/ 	.short	(.L_163 - .L_162)
.L_162:
        /*008c*/ 	.word	0x00000008
.L_163:


//--------------------- .nv.info._Z15res_floyed_fullPiiii --------------------------
	.section	.nv.info._Z15res_floyed_fullPiiii,"",@"SHT_CUDA_INFO"
	.sectionflags	@""
	.align	4


	//----- nvinfo : EIATTR_CUDA_API_VERSION
	.align		4
        /*0000*/ 	.byte	0x04, 0x37
        /*0002*/ 	.short	(.L_165 - .L_164)
.L_164:
        /*0004*/ 	.word	0x00000082


	//----- nvinfo : EIATTR_KPARAM_INFO
	.align		4
.L_165:
        /*0008*/ 	.byte	0x04, 0x17
        /*000a*/ 	.short	(.L_167 - .L_166)
.L_166:
        /*000c*/ 	.word	0x00000000
        /*0010*/ 	.short	0x0003
        /*0012*/ 	.short	0x0010
        /*0014*/ 	.byte	0x00, 0xf0, 0x11, 0x00


	//----- nvinfo : EIATTR_KPARAM_INFO
	.align		4
.L_167:
        /*0018*/ 	.byte	0x04, 0x17
        /*001a*/ 	.short	(.L_169 - .L_168)
.L_168:
        /*001c*/ 	.word	0x00000000
        /*0020*/ 	.short	0x0002
        /*0022*/ 	.short	0x000c
        /*0024*/ 	.byte	0x00, 0xf0, 0x11, 0x00


	//----- nvinfo : EIATTR_KPARAM_INFO
	.align		4
.L_169:
        /*0028*/ 	.byte	0x04, 0x17
        /*002a*/ 	.short	(.L_171 - .L_170)
.L_170:
        /*002c*/ 	.word	0x00000000
        /*0030*/ 	.short	0x0001
        /*0032*/ 	.short	0x0008
        /*0034*/ 	.byte	0x00, 0xf0, 0x11, 0x00


	//----- nvinfo : EIATTR_KPARAM_INFO
	.align		4
.L_171:
        /*0038*/ 	.byte	0x04, 0x17
        /*003a*/ 	.short	(.L_173 - .L_172)
.L_172:
        /*003c*/ 	.word	0x00000000
        /*0040*/ 	.short	0x0000
        /*0042*/ 	.short	0x0000
        /*0044*/ 	.byte	0x00, 0xf5, 0x21, 0x00


	//----- nvinfo : EIATTR_SPARSE_MMA_MASK
	.align		4
.L_173:
        /*0048*/ 	.byte	0x03, 0x50
        /*004a*/ 	.short	0x0000


	//----- nvinfo : EIATTR_MAXREG_COUNT
	.align		4
        /*004c*/ 	.byte	0x03, 0x1b
        /*004e*/ 	.short	0x00ff


	//----- nvinfo : EIATTR_NUM_BARRIERS
	.align		4
        /*0050*/ 	.byte	0x02, 0x4c
        /*0052*/ 	.byte	0x01
	.zero		1


	//----- nvinfo : EIATTR_MERCURY_ISA_VERSION
	.align		4
        /*0054*/ 	.byte	0x03, 0x5f
        /*0056*/ 	.short	0x0101


	//----- nvinfo : EIATTR_VRC_CTA_INIT_COUNT
	.align		4
        /*0058*/ 	.byte	0x02, 0x4a
	.zero		1
	.zero		1


	//----- nvinfo : EIATTR_EXIT_INSTR_OFFSETS
	.align		4
        /*005c*/ 	.byte	0x04, 0x1c
        /*005e*/ 	.short	(.L_175 - .L_174)


	//   ....[0]....
.L_174:
        /*0060*/ 	.word	0x00000a10


	//----- nvinfo : EIATTR_CBANK_PARAM_SIZE
	.align		4
.L_175:
        /*0064*/ 	.byte	0x03, 0x19
        /*0066*/ 	.short	0x0014


	//----- nvinfo : EIATTR_PARAM_CBANK
	.align		4
        /*0068*/ 	.byte	0x04, 0x0a
        /*006a*/ 	.short	(.L_177 - .L_176)
	.align		4
.L_176:
        /*006c*/ 	.word	index@(.nv.constant0._Z15res_floyed_fullPiiii)
        /*0070*/ 	.short	0x0380
        /*0072*/ 	.short	0x0014


	//----- nvinfo : EIATTR_SW_WAR
	.align		4
.L_177:
        /*0074*/ 	.byte	0x04, 0x36
        /*0076*/ 	.short	(.L_179 - .L_178)
.L_178:
        /*0078*/ 	.word	0x00000008
.L_179:


//--------------------- .nv.info._Z16pivot_row_floyedPiiiiS_ --------------------------
	.section	.nv.info._Z16pivot_row_floyedPiiiiS_,"",@"SHT_CUDA_INFO"
	.sectionflags	@""
	.align	4


	//----- nvinfo : EIATTR_CUDA_API_VERSION
	.align		4
        /*0000*/ 	.byte	0x04, 0x37
        /*0002*/ 	.short	(.L_181 - .L_180)
.L_180:
        /*0004*/ 	.word	0x00000082


	//----- nvinfo : EIATTR_KPARAM_INFO
	.align		4
.L_181:
        /*0008*/ 	.byte	0x04, 0x17
        /*000a*/ 	.short	(.L_183 - .L_182)
.L_182:
        /*000c*/ 	.word	0x00000000
        /*0010*/ 	.short	0x0004
        /*0012*/ 	.short	0x0018
        /*0014*/ 	.byte	0x00, 0xf5, 0x21, 0x00


	//----- nvinfo : EIATTR_KPARAM_INFO
	.align		4
.L_183:
        /*0018*/ 	.byte	0x04, 0x17
        /*001a*/ 	.short	(.L_185 - .L_184)
.L_184:
        /*001c*/ 	.word	0x00000000
        /*0020*/ 	.short	0x0003
        /*0022*/ 	.short	0x0010
        /*0024*/ 	.byte	0x00, 0xf0, 0x11, 0x00


	//----- nvinfo : EIATTR_KPARAM_INFO
	.align		4
.L_185:
        /*0028*/ 	.byte	0x04, 0x17
        /*002a*/ 	.short	(.L_187 - .L_186)
.L_186:
        /*002c*/ 	.word	0x00000000
        /*0030*/ 	.short	0x0002
        /*0032*/ 	.short	0x000c
        /*0034*/ 	.byte	0x00, 0xf0, 0x11, 0x00


	//----- nvinfo : EIATTR_KPARAM_INFO
	.align		4
.L_187:
        /*0038*/ 	.byte	0x04, 0x17
        /*003a*/ 	.short	(.L_189 - .L_188)
.L_188:
        /*003c*/ 	.word	0x00000000
        /*0040*/ 	.short	0x0001
        /*0042*/ 	.short	0x0008
        /*0044*/ 	.byte	0x00, 0xf0, 0x11, 0x00


	//----- nvinfo : EIATTR_KPARAM_INFO
	.align		4
.L_189:
        /*0048*/ 	.byte	0x04, 0x17
        /*004a*/ 	.short	(.L_191 - .L_190)
.L_190:
        /*004c*/ 	.word	0x00000000
        /*0050*/ 	.short	0x0000
        /*0052*/ 	.short	0x0000
        /*0054*/ 	.byte	0x00, 0xf5, 0x21, 0x00


	//----- nvinfo : EIATTR_SPARSE_MMA_MASK
	.align		4
.L_191:
        /*0058*/ 	.byte	0x03, 0x50
        /*005a*/ 	.short	0x0000


	//----- nvinfo : EIATTR_MAXREG_COUNT
	.align		4
        /*005c*/ 	.byte	0x03, 0x1b
        /*005e*/ 	.short	0x00ff


	//----- nvinfo : EIATTR_NUM_BARRIERS
	.align		4
        /*0060*/ 	.byte	0x02, 0x4c
        /*0062*/ 	.byte	0x01
	.zero		1


	//----- nvinfo : EIATTR_MERCURY_ISA_VERSION
	.align		4
        /*0064*/ 	.byte	0x03, 0x5f
        /*0066*/ 	.short	0x0101


	//----- nvinfo : EIATTR_VRC_CTA_INIT_COUNT
	.align		4
        /*0068*/ 	.byte	0x02, 0x4a
	.zero		1
	.zero		1


	//----- nvinfo : EIATTR_EXIT_INSTR_OFFSETS
	.align		4
        /*006c*/ 	.byte	0x04, 0x1c
        /*006e*/ 	.short	(.L_193 - .L_192)


	//   ....[0]....
.L_192:
        /*0070*/ 	.word	0x00000bd0


	//----- nvinfo : EIATTR_CBANK_PARAM_SIZE
	.align		4
.L_193:
        /*0074*/ 	.byte	0x03, 0x19
        /*0076*/ 	.short	0x0020


	//----- nvinfo : EIATTR_PARAM_CBANK
	.align		4
        /*0078*/ 	.byte	0x04, 0x0a
        /*007a*/ 	.short	(.L_195 - .L_194)
	.align		4
.L_194:
        /*007c*/ 	.word	index@(.nv.constant0._Z16pivot_row_floyedPiiiiS_)
        /*0080*/ 	.short	0x0380
        /*0082*/ 	.short	0x0020


	//----- nvinfo : EIATTR_SW_WAR
	.align		4
.L_195:
        /*0084*/ 	.byte	0x04, 0x36
        /*0086*/ 	.short	(.L_197 - .L_196)
.L_196:
        /*0088*/ 	.word	0x00000008
.L_197:


//--------------------- .nv.info._Z16pivot_col_floyedPiiiiS_ --------------------------
	.section	.nv.info._Z16pivot_col_floyedPiiiiS_,"",@"SHT_CUDA_INFO"
	.sectionflags	@""
	.align	4


	//----- nvinfo : EIATTR_CUDA_API_VERSION
	.align		4
        /*0000*/ 	.byte	0x04, 0x37
        /*0002*/ 	.short	(.L_199 - .L_198)
.L_198:
        /*0004*/ 	.word	0x00000082


	//----- nvinfo : EIATTR_KPARAM_INFO
	.align		4
.L_199:
        /*0008*/ 	.byte	0x04, 0x17
        /*000a*/ 	.short	(.L_201 - .L_200)
.L_200:
        /*000c*/ 	.word	0x00000000
        /*0010*/ 	.short	0x0004
        /*0012*/ 	.short	0x0018
        /*0014*/ 	.byte	0x00, 0xf5, 0x21, 0x00


	//----- nvinfo : EIATTR_KPARAM_INFO
	.align		4
.L_201:
        /*0018*/ 	.byte	0x04, 0x17
        /*001a*/ 	.short	(.L_203 - .L_202)
.L_202:
        /*001c*/ 	.word	0x00000000
        /*0020*/ 	.short	0x0003
        /*0022*/ 	.short	0x0010
        /*0024*/ 	.byte	0x00, 0xf0, 0x11, 0x00


	//----- nvinfo : EIATTR_KPARAM_INFO
	.align		4
.L_203:
        /*0028*/ 	.byte	0x04, 0x17
        /*002a*/ 	.short	(.L_205 - .L_204)
.L_204:
        /*002c*/ 	.word	0x00000000
        /*0030*/ 	.short	0x0002
        /*0032*/ 	.short	0x000c
        /*0034*/ 	.byte	0x00, 0xf0, 0x11, 0x00


	//----- nvinfo : EIATTR_KPARAM_INFO
	.align		4
.L_205:
        /*0038*/ 	.byte	0x04, 0x17
        /*003a*/ 	.short	(.L_207 - .L_206)
.L_206:
        /*003c*/ 	.word	0x00000000
        /*0040*/ 	.short	0x0001
        /*0042*/ 	.short	0x0008
        /*0044*/ 	.byte	0x00, 0xf0, 0x11, 0x00


	//----- nvinfo : EIATTR_KPARAM_INFO
	.align		4
.L_207:
        /*0048*/ 	.byte	0x04, 0x17
        /*004a*/ 	.short	(.L_209 - .L_208)
.L_208:
        /*004c*/ 	.word	0x00000000
        /*0050*/ 	.short	0x0000
        /*0052*/ 	.short	0x0000
        /*0054*/ 	.byte	0x00, 0xf5, 0x21, 0x00


	//----- nvinfo : EIATTR_SPARSE_MMA_MASK
	.align		4
.L_209:
        /*0058*/ 	.byte	0x03, 0x50
        /*005a*/ 	.short	0x0000


	//----- nvinfo : EIATTR_MAXREG_COUNT
	.align		4
        /*005c*/ 	.byte	0x03, 0x1b
        /*005e*/ 	.short	0x00ff


	//----- nvinfo : EIATTR_NUM_BARRIERS
	.align		4
        /*0060*/ 	.byte	0x02, 0x4c
        /*0062*/ 	.byte	0x01
	.zero		1


	//----- nvinfo : EIATTR_MERCURY_ISA_VERSION
	.align		4
        /*0064*/ 	.byte	0x03, 0x5f
        /*0066*/ 	.short	0x0101


	//----- nvinfo : EIATTR_VRC_CTA_INIT_COUNT
	.align		4
        /*0068*/ 	.byte	0x02, 0x4a
	.zero		1
	.zero		1


	//----- nvinfo : EIATTR_EXIT_INSTR_OFFSETS
	.align		4
        /*006c*/ 	.byte	0x04, 0x1c
        /*006e*/ 	.short	(.L_211 - .L_210)


	//   ....[0]....
.L_210:
        /*0070*/ 	.word	0x00000b50


	//----- nvinfo : EIATTR_CBANK_PARAM_SIZE
	.align		4
.L_211:
        /*0074*/ 	.byte	0x03, 0x19
        /*0076*/ 	.short	0x0020


	//----- nvinfo : EIATTR_PARAM_CBANK
	.align		4
        /*0078*/ 	.byte	0x04, 0x0a
        /*007a*/ 	.short	(.L_213 - .L_212)
	.align		4
.L_212:
        /*007c*/ 	.word	index@(.nv.constant0._Z16pivot_col_floyedPiiiiS_)
        /*0080*/ 	.short	0x0380
        /*0082*/ 	.short	0x0020


	//----- nvinfo : EIATTR_SW_WAR
	.align		4
.L_213:
        /*0084*/ 	.byte	0x04, 0x36
        /*0086*/ 	.short	(.L_215 - .L_214)
.L_214:
        /*0088*/ 	.word	0x00000008
.L_215:


//--------------------- .nv.info._Z16pivot_row_floyedPiiii --------------------------
	.section	.nv.info._Z16pivot_row_floyedPiiii,"",@"SHT_CUDA_INFO"
	.sectionflags	@""
	.align	4


	//----- nvinfo : EIATTR_CUDA_API_VERSION
	.align		4
        /*0000*/ 	.byte	0x04, 0x37
        /*0002*/ 	.short	(.L_217 - .L_216)
.L_216:
        /*0004*/ 	.word	0x00000082


	//----- nvinfo : EIATTR_KPARAM_INFO
	.align		4
.L_217:
        /*0008*/ 	.byte	0x04, 0x17
        /*000a*/ 	.short	(.L_219 - .L_218)
.L_218:
        /*000c*/ 	.word	0x00000000
        /*0010*/ 	.short	0x0003
        /*0012*/ 	.short	0x0010
        /*0014*/ 	.byte	0x00, 0xf0, 0x11, 0x00


	//----- nvinfo : EIATTR_KPARAM_INFO
	.align		4
.L_219:
        /*0018*/ 	.byte	0x04, 0x17
        /*001a*/ 	.short	(.L_221 - .L_220)
.L_220:
        /*001c*/ 	.word	0x00000000
        /*0020*/ 	.short	0x0002
        /*0022*/ 	.short	0x000c
        /*0024*/ 	.byte	0x00, 0xf0, 0x11, 0x00


	//----- nvinfo : EIATTR_KPARAM_INFO
	.align		4
.L_221:
        /*0028*/ 	.byte	0x04, 0x17
        /*002a*/ 	.short	(.L_223 - .L_222)
.L_222:
        /*002c*/ 	.word	0x00000000
        /*0030*/ 	.short	0x0001
        /*0032*/ 	.short	0x0008
        /*0034*/ 	.byte	0x00, 0xf0, 0x11, 0x00


	//----- nvinfo : EIATTR_KPARAM_INFO
	.align		4
.L_223:
        /*0038*/ 	.byte	0x04, 0x17
        /*003a*/ 	.short	(.L_225 - .L_224)
.L_224:
        /*003c*/ 	.word	0x00000000
        /*0040*/ 	.short	0x0000
        /*0042*/ 	.short	0x0000
        /*0044*/ 	.byte	0x00, 0xf5, 0x21, 0x00


	//----- nvinfo : EIATTR_SPARSE_MMA_MASK
	.align		4
.L_225:
        /*0048*/ 	.byte	0x03, 0x50
        /*004a*/ 	.short	0x0000


	//----- nvinfo : EIATTR_MAXREG_COUNT
	.align		4
        /*004c*/ 	.byte	0x03, 0x1b
        /*004e*/ 	.short	0x00ff


	//----- nvinfo : EIATTR_NUM_BARRIERS
	.align		4
        /*0050*/ 	.byte	0x02, 0x4c
        /*0052*/ 	.byte	0x01
	.zero		1


	//----- nvinfo : EIATTR_MERCURY_ISA_VERSION
	.align		4
        /*0054*/ 	.byte	0x03, 0x5f
        /*0056*/ 	.short	0x0101


	//----- nvinfo : EIATTR_VRC_CTA_INIT_COUNT
	.align		4
        /*0058*/ 	.byte	0x02, 0x4a
	.zero		1
	.zero		1


	//----- nvinfo : EIATTR_EXIT_INSTR_OFFSETS
	.align		4
        /*005c*/ 	.byte	0x04, 0x1c
        /*005e*/ 	.short	(.L_227 - .L_226)


	//   ....[0]....
.L_226:
        /*0060*/ 	.word	0x00000b30


	//----- nvinfo : EIATTR_CBANK_PARAM_SIZE
	.align		4
.L_227:
        /*0064*/ 	.byte	0x03, 0x19
        /*0066*/ 	.short	0x0014


	//----- nvinfo : EIATTR_PARAM_CBANK
	.align		4
        /*0068*/ 	.byte	0x04, 0x0a
        /*006a*/ 	.short	(.L_229 - .L_228)
	.align		4
.L_228:
        /*006c*/ 	.word	index@(.nv.constant0._Z16pivot_row_floyedPiiii)
        /*0070*/ 	.short	0x0380
        /*0072*/ 	.short	0x0014


	//----- nvinfo : EIATTR_SW_WAR
	.align		4
.L_229:
        /*0074*/ 	.byte	0x04, 0x36
        /*0076*/ 	.short	(.L_231 - .L_230)
.L_230:
        /*0078*/ 	.word	0x00000008
.L_231:


//--------------------- .nv.info._Z16pivot_col_floyedPiiii --------------------------
	.section	.nv.info._Z16pivot_col_floyedPiiii,"",@"SHT_CUDA_INFO"
	.sectionflags	@""
	.align	4


	//----- nvinfo : EIATTR_CUDA_API_VERSION
	.align		4
        /*0000*/ 	.byte	0x04, 0x37
        /*0002*/ 	.short	(.L_233 - .L_232)
.L_232:
        /*0004*/ 	.word	0x00000082


	//----- nvinfo : EIATTR_KPARAM_INFO
	.align		4
.L_233:
        /*0008*/ 	.byte	0x04, 0x17
        /*000a*/ 	.short	(.L_235 - .L_234)
.L_234:
        /*000c*/ 	.word	0x00000000
        /*0010*/ 	.short	0x0003
        /*0012*/ 	.short	0x0010
        /*0014*/ 	.byte	0x00, 0xf0, 0x11, 0x00


	//----- nvinfo : EIATTR_KPARAM_INFO
	.align		4
.L_235:
        /*0018*/ 	.byte	0x04, 0x17
        /*001a*/ 	.short	(.L_237 - .L_236)
.L_236:
        /*001c*/ 	.word	0x00000000
        /*0020*/ 	.short	0x0002
        /*0022*/ 	.short	0x000c
        /*0024*/ 	.byte	0x00, 0xf0, 0x11, 0x00


	//----- nvinfo : EIATTR_KPARAM_INFO
	.align		4
.L_237:
        /*0028*/ 	.byte	0x04, 0x17
        /*002a*/ 	.short	(.L_239 - .L_238)
.L_238:
        /*002c*/ 	.word	0x00000000
        /*0030*/ 	.short	0x0001
        /*0032*/ 	.short	0x0008
        /*0034*/ 	.byte	0x00, 0xf0, 0x11, 0x00


	//----- nvinfo : EIATTR_KPARAM_INFO
	.align		4
.L_239:
        /*0038*/ 	.byte	0x04, 0x17
        /*003a*/ 	.short	(.L_241 - .L_240)
.L_240:
        /*003c*/ 	.word	0x00000000
        /*0040*/ 	.short	0x0000
        /*0042*/ 	.short	0x0000
        /*0044*/ 	.byte	0x00, 0xf5, 0x21, 0x00


	//----- nvinfo : EIATTR_SPARSE_MMA_MASK
	.align		4
.L_241:
        /*0048*/ 	.byte	0x03, 0x50
        /*004a*/ 	.short	0x0000


	//----- nvinfo : EIATTR_MAXREG_COUNT
	.align		4
        /*004c*/ 	.byte	0x03, 0x1b
        /*004e*/ 	.short	0x00ff


	//----- nvinfo : EIATTR_NUM_BARRIERS
	.align		4
        /*0050*/ 	.byte	0x02, 0x4c
        /*0052*/ 	.byte	0x01
	.zero		1


	//----- nvinfo : EIATTR_MERCURY_ISA_VERSION
	.align		4
        /*0054*/ 	.byte	0x03, 0x5f
        /*0056*/ 	.short	0x0101


	//----- nvinfo : EIATTR_VRC_CTA_INIT_COUNT
	.align		4
        /*0058*/ 	.byte	0x02, 0x4a
	.zero		1
	.zero		1


	//----- nvinfo : EIATTR_EXIT_INSTR_OFFSETS
	.align		4
        /*005c*/ 	.byte	0x04, 0x1c
        /*005e*/ 	.short	(.L_243 - .L_242)


	//   ....[0]....
.L_242:
        /*0060*/ 	.word	0x00000aa0


	//----- nvinfo : EIATTR_CBANK_PARAM_SIZE
	.align		4
.L_243:
        /*0064*/ 	.byte	0x03, 0x19
        /*0066*/ 	.short	0x0014


	//----- nvinfo : EIATTR_PARAM_CBANK
	.align		4
        /*0068*/ 	.byte	0x04, 0x0a
        /*006a*/ 	.short	(.L_245 - .L_244)
	.align		4
.L_244:
        /*006c*/ 	.word	index@(.nv.constant0._Z16pivot_col_floyedPiiii)
        /*0070*/ 	.short	0x0380
        /*0072*/ 	.short	0x0014


	//----- nvinfo : EIATTR_SW_WAR
	.align		4
.L_245:
        /*0074*/ 	.byte	0x04, 0x36
        /*0076*/ 	.short	(.L_247 - .L_246)
.L_246:
        /*0078*/ 	.word	0x00000008
.L_247:


//--------------------- .nv.info._Z12pivot_floyedPiiii --------------------------
	.section	.nv.info._Z12pivot_floyedPiiii,"",@"SHT_CUDA_INFO"
	.sectionflags	@""
	.align	4


	//----- nvinfo : EIATTR_CUDA_API_VERSION
	.align		4
        /*0000*/ 	.byte	0x04, 0x37
        /*0002*/ 	.short	(.L_249 - .L_248)
.L_248:
        /*0004*/ 	.word	0x00000082


	//----- nvinfo : EIATTR_KPARAM_INFO
	.align		4
.L_249:
        /*0008*/ 	.byte	0x04, 0x17
        /*000a*/ 	.short	(.L_251 - .L_250)
.L_250:
        /*000c*/ 	.word	0x00000000
        /*0010*/ 	.short	0x0003
        /*0012*/ 	.short	0x0010
        /*0014*/ 	.byte	0x00, 0xf0, 0x11, 0x00


	//----- nvinfo : EIATTR_KPARAM_INFO
	.align		4
.L_251:
        /*0018*/ 	.byte	0x04, 0x17
        /*001a*/ 	.short	(.L_253 - .L_252)
.L_252:
        /*001c*/ 	.word	0x00000000
        /*0020*/ 	.short	0x0002
        /*0022*/ 	.short	0x000c
        /*0024*/ 	.byte	0x00, 0xf0, 0x11, 0x00


	//----- nvinfo : EIATTR_KPARAM_INFO
	.align		4
.L_253:
        /*0028*/ 	.byte	0x04, 0x17
        /*002a*/ 	.short	(.L_255 - .L_254)
.L_254:
        /*002c*/ 	.word	0x00000000
        /*0030*/ 	.short	0x0001
        /*0032*/ 	.short	0x0008
        /*0034*/ 	.byte	0x00, 0xf0, 0x11, 0x00


	//----- nvinfo : EIATTR_KPARAM_INFO
	.align		4
.L_255:
        /*0038*/ 	.byte	0x04, 0x17
        /*003a*/ 	.short	(.L_257 - .L_256)
.L_256:
        /*003c*/ 	.word	0x00000000
        /*0040*/ 	.short	0x0000
        /*0042*/ 	.short	0x0000
        /*0044*/ 	.byte	0x00, 0xf5, 0x21, 0x00


	//----- nvinfo : EIATTR_SPARSE_MMA_MASK
	.align		4
.L_257:
        /*0048*/ 	.byte	0x03, 0x50
        /*004a*/ 	.short	0x0000


	//----- nvinfo : EIATTR_MAXREG_COUNT
	.align		4
        /*004c*/ 	.byte	0x03, 0x1b
        /*004e*/ 	.short	0x00ff


	//----- nvinfo : EIATTR_NUM_BARRIERS
	.align		4
        /*0050*/ 	.byte	0x02, 0x4c
        /*0052*/ 	.byte	0x01
	.zero		1


	//----- nvinfo : EIATTR_MERCURY_ISA_VERSION
	.align		4
        /*0054*/ 	.byte	0x03, 0x5f
        /*0056*/ 	.short	0x0101


	//----- nvinfo : EIATTR_VRC_CTA_INIT_COUNT
	.align		4
        /*0058*/ 	.byte	0x02, 0x4a
	.zero		1
	.zero		1


	//----- nvinfo : EIATTR_EXIT_INSTR_OFFSETS
	.align		4
        /*005c*/ 	.byte	0x04, 0x1c
        /*005e*/ 	.short	(.L_259 - .L_258)


	//   ....[0]....
.L_258:
        /*0060*/ 	.word	0x00000a50


	//----- nvinfo : EIATTR_CBANK_PARAM_SIZE
	.align		4
.L_259:
        /*0064*/ 	.byte	0x03, 0x19
        /*0066*/ 	.short	0x0014


	//----- nvinfo : EIATTR_PARAM_CBANK
	.align		4
        /*0068*/ 	.byte	0x04, 0x0a
        /*006a*/ 	.short	(.L_261 - .L_260)
	.align		4
.L_260:
        /*006c*/ 	.word	index@(.nv.constant0._Z12pivot_floyedPiiii)
        /*0070*/ 	.short	0x0380
        /*0072*/ 	.short	0x0014


	//----- nvinfo : EIATTR_SW_WAR
	.align		4
.L_261:
        /*0074*/ 	.byte	0x04, 0x36
        /*0076*/ 	.short	(.L_263 - .L_262)
.L_262:
        /*0078*/ 	.word	0x00000008
.L_263:


//--------------------- .nv.callgraph             --------------------------
	.section	.nv.callgraph,"",@"SHT_CUDA_CALLGRAPH"
	.align	4
	.sectionentsize	8
	.align		4
        /*0000*/ 	.word	0x00000000
	.align		4
        /*0004*/ 	.word	0xffffffff
	.align		4
        /*0008*/ 	.word	0x00000000
	.align		4
        /*000c*/ 	.word	0xfffffffe
	.align		4
        /*0010*/ 	.word	0x00000000
	.align		4
        /*0014*/ 	.word	0xfffffffd
	.align		4
        /*0018*/ 	.word	0x00000000
	.align		4
        /*001c*/ 	.word	0xfffffffc


//--------------------- .text._Z8checkminPiS_ii   --------------------------
	.section	.text._Z8checkminPiS_ii,"ax",@progbits
	.align	128
        .global         _Z8checkminPiS_ii
        .type           _Z8checkminPiS_ii,@function
        .size           _Z8checkminPiS_ii,(.L_x_65 - _Z8checkminPiS_ii)
        .other          _Z8checkminPiS_ii,@"STO_CUDA_ENTRY STV_DEFAULT"
_Z8checkminPiS_ii:
.text._Z8checkminPiS_ii:
[----:B------:R-:W-:Y:S01]  /*0000*/  LDC R1, c[0x0][0x37c] ;  /* 0x0000df00ff017b82 */ /* 0x000fe20000000800 */
[----:B------:R-:W0:Y:S07]  /*0010*/  S2R R0, SR_TID.X ;  /* 0x0000000000007919 */ /* 0x000e2e0000002100 */
[----:B------:R-:W0:Y:S01]  /*0020*/  S2UR UR6, SR_CTAID.X ;  /* 0x00000000000679c3 */ /* 0x000e220000002500 */
[----:B------:R-:W1:Y:S01]  /*0030*/  LDCU.64 UR4, c[0x0][0x358] ;  /* 0x00006b00ff0477ac */ /* 0x000e620008000a00 */
[----:B------:R-:W2:Y:S06]  /*0040*/  S2R R6, SR_TID.Y ;  /* 0x0000000000067919 */ /* 0x000eac0000002200 */
[----:B------:R-:W0:Y:S08]  /*0050*/  LDC.64 R8, c[0x0][0x390] ;  /* 0x0000e400ff087b82 */ /* 0x000e300000000a00 */
[----:B------:R-:W2:Y:S08]  /*0060*/  S2UR UR7, SR_CTAID.Y ;  /* 0x00000000000779c3 */ /* 0x000eb00000002600 */
[----:B------:R-:W3:Y:S08]  /*0070*/  LDC.64 R2, c[0x0][0x388] ;  /* 0x0000e200ff027b82 */ /* 0x000ef00000000a00 */
[----:B------:R-:W4:Y:S01]  /*0080*/  LDC.64 R4, c[0x0][0x380] ;  /* 0x0000e000ff047b82 */ /* 0x000f220000000a00 */
[----:B0-----:R-:W-:-:S02]  /*0090*/  IMAD R7, R9, UR6, R0 ;  /* 0x0000000609077c24 */ /* 0x001fc4000f8e0200 */
[----:B--2---:R-:W-:-:S04]  /*00a0*/  IMAD R0, R9, UR7, R6 ;  /* 0x0000000709007c24 */ /* 0x004fc8000f8e0206 */
[----:B------:R-:W-:-:S04]  /*00b0*/  IMAD R7, R7, R8, R0 ;  /* 0x0000000807077224 */ /* 0x000fc800078e0200 */
[----:B---3--:R-:W-:-:S06]  /*00c0*/  IMAD.WIDE R2, R7, 0x4, R2 ;  /* 0x0000000407027825 */ /* 0x008fcc00078e0202 */
[----:B-1----:R-:W2:Y:S01]  /*00d0*/  LDG.E R3, desc[UR4][R2.64] ;  /* 0x0000000402037981 */ /* 0x002ea2000c1e1900 */
[----:B----4-:R-:W-:-:S05]  /*00e0*/  IMAD.WIDE R4, R7, 0x4, R4 ;  /* 0x0000000407047825 */ /* 0x010fca00078e0204 */
[----:B------:R-:W2:Y:S02]  /*00f0*/  LDG.E R0, desc[UR4][R4.64] ;  /* 0x0000000404007981 */ /* 0x000ea4000c1e1900 */
[----:B--2---:R-:W-:-:S13]  /*0100*/  ISETP.GE.AND P0, PT, R3, R0, PT ;  /* 0x000000000300720c */ /* 0x004fda0003f06270 */
[----:B------:R-:W-:Y:S05]  /*0110*/  @P0 EXIT ;  /* 0x000000000000094d */ /* 0x000fea0003800000 */
[----:B------:R-:W-:Y:S01]  /*0120*/  STG.E desc[UR4][R4.64], R3 ;  /* 0x0000000304007986 */ /* 0x000fe2000c101904 */
[----:B------:R-:W-:Y:S05]  /*0130*/  EXIT ;  /* 0x000000000000794d */ /* 0x000fea0003800000 */
.L_x_0:
[----:B------:R-:W-:-:S00]  /*0140*/  BRA `(.L_x_0) ;  /* 0xfffffffc00fc7947 */ /* 0x000fc0000383ffff */
[----:B------:R-:W-:-:S00]  /*0150*/  NOP ;  /* 0x0000000000007918 */ /* 0x000fc00000000000 */
        /* <DEDUP_REMOVED lines=10> */
.L_x_65:


//--------------------- .text._Z16res_floyed_slavePiiiiiS_S_ --------------------------
	.section	.text._Z16res_floyed_slavePiiiiiS_S_,"ax",@progbits
	.align	128
        .global         _Z16res_floyed_slavePiiiiiS_S_
        .type           _Z16res_floyed_slavePiiiiiS_S_,@function
        .size           _Z16res_floyed_slavePiiiiiS_S_,(.L_x_66 - _Z16res_floyed_slavePiiiiiS_S_)
        .other          _Z16res_floyed_slavePiiiiiS_S_,@"STO_CUDA_ENTRY STV_DEFAULT"
_Z16res_floyed_slavePiiiiiS_S_:
.text._Z16res_floyed_slavePiiiiiS_S_:
[----:B------:R-:W-:Y:S01]  /*0000*/  LDC R1, c[0x0][0x37c] ;  /* 0x0000df00ff017b82 */ /* 0x000fe20000000800 */
[----:B------:R-:W0:Y:S07]  /*0010*/  S2R R0, SR_TID.X ;  /* 0x0000000000007919 */ /* 0x000e2e0000002100 */
[----:B------:R-:W1:Y:S01]  /*0020*/  S2UR UR6, SR_CTAID.X ;  /* 0x00000000000679c3 */ /* 0x000e620000002500 */
[----:B------:R-:W2:Y:S01]  /*0030*/  LDCU.64 UR12, c[0x0][0x390] ;  /* 0x00007200ff0c77ac */ /* 0x000ea20008000a00 */
[----:B------:R-:W0:Y:S01]  /*0040*/  S2R R3, SR_TID.Y ;  /* 0x0000000000037919 */ /* 0x000e220000002200 */
[----:B------:R-:W3:Y:S01]  /*0050*/  LDCU.64 UR10, c[0x0][0x358] ;  /* 0x00006b00ff0a77ac */ /* 0x000ee20008000a00 */
[----:B------:R-:W4:Y:S04]  /*0060*/  S2R R11, SR_CTAID.Y ;  /* 0x00000000000b7919 */ /* 0x000f280000002600 */
[----:B------:R-:W5:Y:S08]  /*0070*/  LDC.64 R4, c[0x0][0x3a0] ;  /* 0x0000e800ff047b82 */ /* 0x000f700000000a00 */
[----:B------:R-:W3:Y:S01]  /*0080*/  LDC.64 R6, c[0x0][0x398] ;  /* 0x0000e600ff067b82 */ /* 0x000ee20000000a00 */
[----:B--2---:R-:W-:-:S02]  /*0090*/  UIMAD UR4, UR12, UR12, URZ ;  /* 0x0000000c0c0472a4 */ /* 0x004fc4000f8e02ff */
[----:B-1----:R-:W-:-:S05]  /*00a0*/  UIADD3 UR6, UPT, UPT, UR6, UR13, URZ ;  /* 0x0000000d06067290 */ /* 0x002fca000fffe0ff */
[----:B------:R-:W1:Y:S01]  /*00b0*/  S2UR UR7, SR_CgaCtaId ;  /* 0x00000000000779c3 */ /* 0x000e620000008800 */
[----:B------:R-:W-:Y:S01]  /*00c0*/  UMOV UR5, 0x400 ;  /* 0x0000040000057882 */ /* 0x000fe20000000000 */
[----:B------:R-:W2:Y:S01]  /*00d0*/  LDCU UR13, c[0x0][0x38c] ;  /* 0x00007180ff0d77ac */ /* 0x000ea20008000800 */
[----:B------:R-:W-:Y:S02]  /*00e0*/  IMAD.U32 R9, RZ, RZ, UR6 ;  /* 0x00000006ff097e24 */ /* 0x000fe4000f8e00ff */
[----:B0-----:R-:W-:-:S04]  /*00f0*/  IMAD R2, R0, UR12, R3 ;  /* 0x0000000c00027c24 */ /* 0x001fc8000f8e0203 */
[--C-:B------:R-:W-:Y:S02]  /*0100*/  IMAD R9, R9, UR4, R2.reuse ;  /* 0x0000000409097c24 */ /* 0x100fe4000f8e0202 */
[----:B----4-:R-:W-:Y:S02]  /*0110*/  IMAD R11, R11, UR4, R2 ;  /* 0x000000040b0b7c24 */ /* 0x010fe4000f8e0202 */
[----:B-----5:R-:W-:-:S04]  /*0120*/  IMAD.WIDE R4, R9, 0x4, R4 ;  /* 0x0000000409047825 */ /* 0x020fc800078e0204 */
[----:B---3--:R-:W-:Y:S01]  /*0130*/  IMAD.WIDE R6, R11, 0x4, R6 ;  /* 0x000000040b067825 */ /* 0x008fe200078e0206 */
[----:B------:R0:W3:Y:S05]  /*0140*/  LDG.E R8, desc[UR10][R4.64] ;  /* 0x0000000a04087981 */ /* 0x0000ea000c1e1900 */
[----:B------:R-:W4:Y:S01]  /*0150*/  LDG.E R6, desc[UR10][R6.64] ;  /* 0x0000000a06067981 */ /* 0x000f22000c1e1900 */
[----:B-1----:R-:W-:Y:S01]  /*0160*/  ULEA UR5, UR7, UR5, 0x18 ;  /* 0x0000000507057291 */ /* 0x002fe2000f8ec0ff */
[----:B------:R-:W-:Y:S01]  /*0170*/  IMAD R9, R3, UR12, R0 ;  /* 0x0000000c03097c24 */ /* 0x000fe2000f8e0200 */
[----:B------:R-:W-:Y:S01]  /*0180*/  USHF.L.U32 UR4, UR4, 0x2, URZ ;  /* 0x0000000204047899 */ /* 0x000fe200080006ff */
[----:B------:R-:W1:Y:S01]  /*0190*/  S2UR UR9, SR_CTAID.Y ;  /* 0x00000000000979c3 */ /* 0x000e620000002600 */
[----:B--2---:R-:W-:Y:S01]  /*01a0*/  UISETP.NE.AND UP0, UPT, UR6, UR13, UPT ;  /* 0x0000000d0600728c */ /* 0x004fe2000bf05270 */
[----:B0-----:R-:W-:Y:S01]  /*01b0*/  IMAD.U32 R4, RZ, RZ, UR12 ;  /* 0x0000000cff047e24 */ /* 0x001fe2000f8e00ff */
[----:B------:R-:W-:-:S02]  /*01c0*/  UIADD3 UR8, UPT, UPT, UR4, UR5, URZ ;  /* 0x0000000504087290 */ /* 0x000fc4000fffe0ff */
[----:B------:R-:W-:Y:S01]  /*01d0*/  LEA R9, R9, UR5, 0x2 ;  /* 0x0000000509097c11 */ /* 0x000fe2000f8e10ff */
[----:B------:R-:W-:-:S03]  /*01e0*/  UMOV UR7, UR5 ;  /* 0x0000000500077c82 */ /* 0x000fc60008000000 */
[----:B------:R-:W-:Y:S01]  /*01f0*/  LEA R11, R2, UR8, 0x2 ;  /* 0x00000008020b7c11 */ /* 0x000fe2000f8e10ff */
[C---:B------:R-:W-:Y:S02]  /*0200*/  IMAD R2, R4.reuse, UR6, R0 ;  /* 0x0000000604027c24 */ /* 0x040fe4000f8e0200 */
[----:B-1----:R-:W-:Y:S01]  /*0210*/  IMAD R5, R4, UR9, R3 ;  /* 0x0000000904057c24 */ /* 0x002fe2000f8e0203 */
[----:B---3--:R0:W-:Y:S04]  /*0220*/  STS [R9], R8 ;  /* 0x0000000809007388 */ /* 0x0081e80000000800 */
[----:B----4-:R0:W-:Y:S01]  /*0230*/  STS [R11], R6 ;  /* 0x000000060b007388 */ /* 0x0101e20000000800 */
[----:B------:R-:W-:Y:S06]  /*0240*/  BAR.SYNC.DEFER_BLOCKING 0x0 ;  /* 0x0000000000007b1d */ /* 0x000fec0000010000 */
[----:B------:R-:W-:Y:S05]  /*0250*/  BRA.U UP0, `(.L_x_1) ;  /* 0x00000001001c7547 */ /* 0x000fea000b800000 */
[----:B0-----:R-:W0:Y:S01]  /*0260*/  LDS R11, [R11] ;  /* 0x000000000b0b7984 */ /* 0x001e220000000800 */
[----:B------:R-:W1:Y:S01]  /*0270*/  LDC.64 R6, c[0x0][0x380] ;  /* 0x0000e000ff067b82 */ /* 0x000e620000000a00 */
[----:B------:R-:W2:Y:S02]  /*0280*/  LDCU UR4, c[0x0][0x388] ;  /* 0x00007100ff0477ac */ /* 0x000ea40008000800 */
[----:B--2---:R-:W-:-:S04]  /*0290*/  IMAD R3, R2, UR4, R5 ;  /* 0x0000000402037c24 */ /* 0x004fc8000f8e0205 */
[----:B-1----:R-:W-:-:S05]  /*02a0*/  IMAD.WIDE R2, R3, 0x4, R6 ;  /* 0x0000000403027825 */ /* 0x002fca00078e0206 */
[----:B0-----:R-:W-:Y:S01]  /*02b0*/  STG.E desc[UR10][R2.64], R11 ;  /* 0x0000000b02007986 */ /* 0x001fe2000c10190a */
[----:B------:R-:W-:Y:S05]  /*02c0*/  EXIT ;  /* 0x000000000000794d */ /* 0x000fea0003800000 */
.L_x_1:
[----:B------:R-:W-:-:S09]  /*02d0*/  UISETP.NE.AND UP0, UPT, UR9, UR13, UPT ;  /* 0x0000000d0900728c */ /* 0x000fd2000bf05270 */
        /* <DEDUP_REMOVED lines=8> */
.L_x_2:
[----:B------:R-:W1:Y:S01]  /*0360*/  LDCU UR13, c[0x0][0x388] ;  /* 0x00007100ff0d77ac */ /* 0x000e620008000800 */
[----:B------:R-:W-:Y:S02]  /*0370*/  UISETP.GE.AND UP0, UPT, UR12, 0x1, UPT ;  /* 0x000000010c00788c */ /* 0x000fe4000bf06270 */
[----:B-1----:R-:W-:-:S06]  /*0380*/  UIMAD UR6, UR13, 0x65, URZ ;  /* 0x000000650d0678a4 */ /* 0x002fcc000f8e02ff */
[----:B0-----:R-:W-:Y:S01]  /*0390*/  MOV R6, UR6 ;  /* 0x0000000600067c02 */ /* 0x001fe20008000f00 */
[----:B------:R-:W-:Y:S06]  /*03a0*/  BRA.U !UP0, `(.L_x_3) ;  /* 0x0000000508ac7547 */ /* 0x000fec000b800000 */
[----:B------:R-:W-:Y:S01]  /*03b0*/  UISETP.GE.U32.AND UP0, UPT, UR12, 0x8, UPT ;  /* 0x000000080c00788c */ /* 0x000fe2000bf06070 */
[----:B------:R-:W-:Y:S01]  /*03c0*/  IMAD.MOV.U32 R8, RZ, RZ, RZ ;  /* 0x000000ffff087224 */ /* 0x000fe200078e00ff */
[----:B------:R-:W-:-:S04]  /*03d0*/  ULOP3.LUT UR6, UR12, 0x7, URZ, 0xc0, !UPT ;  /* 0x000000070c067892 */ /* 0x000fc8000f8ec0ff */
[----:B------:R-:W-:-:S03]  /*03e0*/  UISETP.NE.AND UP1, UPT, UR6, URZ, UPT ;  /* 0x000000ff0600728c */ /* 0x000fc6000bf25270 */
[----:B------:R-:W-:Y:S08]  /*03f0*/  BRA.U !UP0, `(.L_x_4) ;  /* 0x0000000108c07547 */ /* 0x000ff0000b800000 */
[----:B------:R-:W-:Y:S01]  /*0400*/  ULOP3.LUT UR9, UR12, 0x7ffffff8, URZ, 0xc0, !UPT ;  /* 0x7ffffff80c097892 */ /* 0x000fe2000f8ec0ff */
[----:B------:R-:W-:-:S05]  /*0410*/  LEA R9, R3, UR4, 0x2 ;  /* 0x0000000403097c11 */ /* 0x000fca000f8e10ff */
[----:B------:R-:W-:Y:S01]  /*0420*/  IMAD.U32 R8, RZ, RZ, UR9 ;  /* 0x00000009ff087e24 */ /* 0x000fe2000f8e00ff */
[----:B------:R-:W-:-:S07]  /*0430*/  IADD3 R7, PT, PT, RZ, -UR9, RZ ;  /* 0x80000009ff077c10 */ /* 0x000fce000fffe0ff */
.L_x_5:
[----:B------:R-:W-:Y:S01]  /*0440*/  VIADD R11, R9, UR7 ;  /* 0x00000007090b7c36 */ /* 0x000fe20008000000 */
[----:B------:R-:W-:Y:S02]  /*0450*/  LEA R17, R0, UR7, 0x2 ;  /* 0x0000000700117c11 */ /* 0x000fe4000f8e10ff */
[----:B------:R-:W-:Y:S01]  /*0460*/  IADD3 R7, PT, PT, R7, 0x8, RZ ;  /* 0x0000000807077810 */ /* 0x000fe20007ffe0ff */
[C---:B------:R-:W-:Y:S01]  /*0470*/  IMAD R13, R4.reuse, 0x4, R11 ;  /* 0x00000004040d7824 */ /* 0x040fe200078e020b */
[C---:B------:R-:W-:Y:S01]  /*0480*/  LEA R19, R4.reuse, R17, 0x2 ;  /* 0x0000001104137211 */ /* 0x040fe200078e10ff */
[----:B------:R-:W-:Y:S01]  /*0490*/  LDS R11, [R9+UR7] ;  /* 0x00000007090b7984 */ /* 0x000fe20008000800 */
[----:B------:R-:W-:Y:S01]  /*04a0*/  ISETP.NE.AND P0, PT, R7, RZ, PT ;  /* 0x000000ff0700720c */ /* 0x000fe20003f05270 */
[C---:B------:R-:W-:Y:S01]  /*04b0*/  IMAD R15, R4.reuse, 0x4, R13 ;  /* 0x00000004040f7824 */ /* 0x040fe200078e020d */
[----:B------:R-:W-:Y:S01]  /*04c0*/  ULEA UR7, UR12, UR7, 0x5 ;  /* 0x000000070c077291 */ /* 0x000fe2000f8e28ff */
[----:B------:R-:W0:Y:S01]  /*04d0*/  LDS R12, [R17] ;  /* 0x00000000110c7984 */ /* 0x000e220000000800 */
[----:B------:R-:W-:-:S02]  /*04e0*/  IMAD R21, R4, 0x4, R19 ;  /* 0x0000000404157824 */ /* 0x000fc400078e0213 */
[C---:B------:R-:W-:Y:S01]  /*04f0*/  LEA R29, R4.reuse, R15, 0x2 ;  /* 0x0000000f041d7211 */ /* 0x040fe200078e10ff */
[----:B------:R1:W-:Y:S01]  /*0500*/  LDS R10, [R19] ;  /* 0x00000000130a7984 */ /* 0x0003e20000000800 */
[C---:B------:R-:W-:Y:S02]  /*0510*/  IMAD R27, R4.reuse, 0x4, R21 ;  /* 0x00000004041b7824 */ /* 0x040fe400078e0215 */
[C---:B------:R-:W-:Y:S01]  /*0520*/  LEA R25, R4.reuse, R29, 0x2 ;  /* 0x0000001d04197211 */ /* 0x040fe200078e10ff */
[----:B------:R-:W2:Y:S01]  /*0530*/  LDS R13, [R13] ;  /* 0x000000000d0d7984 */ /* 0x000ea20000000800 */
[C---:B------:R-:W-:Y:S02]  /*0540*/  IMAD R18, R4.reuse, 0x4, R27 ;  /* 0x0000000404127824 */ /* 0x040fe400078e021b */
[C---:B------:R-:W-:Y:S01]  /*0550*/  LEA R23, R4.reuse, R25, 0x2 ;  /* 0x0000001904177211 */ /* 0x040fe200078e10ff */
[----:B------:R-:W-:Y:S01]  /*0560*/  LDS R14, [R21] ;  /* 0x00000000150e7984 */ /* 0x000fe20000000800 */
[----:B------:R-:W-:-:S02]  /*0570*/  IMAD R26, R4, 0x4, R18 ;  /* 0x00000004041a7824 */ /* 0x000fc400078e0212 */
[C---:B------:R-:W-:Y:S01]  /*0580*/  LEA R28, R4.reuse, R23, 0x2 ;  /* 0x00000017041c7211 */ /* 0x040fe200078e10ff */
[----:B------:R-:W3:Y:S01]  /*0590*/  LDS R15, [R15] ;  /* 0x000000000f0f7984 */ /* 0x000ee20000000800 */
[C---:B------:R-:W-:Y:S02]  /*05a0*/  IMAD R22, R4.reuse, 0x4, R26 ;  /* 0x0000000404167824 */ /* 0x040fe400078e021a */
[C---:B-1----:R-:W-:Y:S01]  /*05b0*/  LEA R19, R4.reuse, R28, 0x2 ;  /* 0x0000001c04137211 */ /* 0x042fe200078e10ff */
[----:B------:R-:W-:Y:S01]  /*05c0*/  LDS R16, [R27] ;  /* 0x000000001b107984 */ /* 0x000fe20000000800 */
[----:B------:R-:W-:-:S03]  /*05d0*/  IMAD R20, R4, 0x4, R22 ;  /* 0x0000000404147824 */ /* 0x000fc600078e0216 */
[----:B------:R-:W1:Y:S04]  /*05e0*/  LDS R17, [R29] ;  /* 0x000000001d117984 */ /* 0x000e680000000800 */
[----:B------:R-:W-:Y:S04]  /*05f0*/  LDS R18, [R18] ;  /* 0x0000000012127984 */ /* 0x000fe80000000800 */
[----:B------:R-:W4:Y:S04]  /*0600*/  LDS R25, [R25] ;  /* 0x0000000019197984 */ /* 0x000f280000000800 */
[----:B------:R-:W-:Y:S04]  /*0610*/  LDS R24, [R26] ;  /* 0x000000001a187984 */ /* 0x000fe80000000800 */
[----:B------:R-:W5:Y:S01]  /*0620*/  LDS R23, [R23] ;  /* 0x0000000017177984 */ /* 0x000f620000000800 */
[----:B0-----:R-:W-:-:S03]  /*0630*/  VIADDMNMX R11, R11, R12, R6, PT ;  /* 0x0000000c0b0b7246 */ /* 0x001fc60003800106 */
[----:B------:R-:W-:Y:S04]  /*0640*/  LDS R21, [R28] ;  /* 0x000000001c157984 */ /* 0x000fe80000000800 */
[----:B------:R-:W0:Y:S01]  /*0650*/  LDS R22, [R22] ;  /* 0x0000000016167984 */ /* 0x000e220000000800 */
[----:B--2---:R-:W-:-:S03]  /*0660*/  VIADDMNMX R10, R13, R10, R11, PT ;  /* 0x0000000a0d0a7246 */ /* 0x004fc6000380010b */
[----:B------:R-:W-:Y:S04]  /*0670*/  LDS R19, [R19] ;  /* 0x0000000013137984 */ /* 0x000fe80000000800 */
[----:B------:R-:W2:Y:S01]  /*0680*/  LDS R20, [R20] ;  /* 0x0000000014147984 */ /* 0x000ea20000000800 */
[----:B---3--:R-:W-:-:S04]  /*0690*/  VIADDMNMX R10, R15, R14, R10, PT ;  /* 0x0000000e0f0a7246 */ /* 0x008fc8000380010a */
[----:B-1----:R-:W-:-:S04]  /*06a0*/  VIADDMNMX R10, R17, R16, R10, PT ;  /* 0x00000010110a7246 */ /* 0x002fc8000380010a */
[----:B----4-:R-:W-:-:S04]  /*06b0*/  VIADDMNMX R10, R25, R18, R10, PT ;  /* 0x00000012190a7246 */ /* 0x010fc8000380010a */
[----:B-----5:R-:W-:-:S04]  /*06c0*/  VIADDMNMX R10, R23, R24, R10, PT ;  /* 0x00000018170a7246 */ /* 0x020fc8000380010a */
[----:B0-----:R-:W-:-:S04]  /*06d0*/  VIADDMNMX R10, R21, R22, R10, PT ;  /* 0x00000016150a7246 */ /* 0x001fc8000380010a */
[----:B--2---:R-:W-:Y:S01]  /*06e0*/  VIADDMNMX R6, R19, R20, R10, PT ;  /* 0x0000001413067246 */ /* 0x004fe2000380010a */
[----:B------:R-:W-:Y:S06]  /*06f0*/  @P0 BRA `(.L_x_5) ;  /* 0xfffffffc00500947 */ /* 0x000fec000383ffff */
.L_x_4:
[----:B------:R-:W-:Y:S05]  /*0700*/  BRA.U !UP1, `(.L_x_3) ;  /* 0x0000000109d47547 */ /* 0x000fea000b800000 */
[----:B------:R-:W-:Y:S02]  /*0710*/  UISETP.GE.U32.AND UP0, UPT, UR6, 0x4, UPT ;  /* 0x000000040600788c */ /* 0x000fe4000bf06070 */
[----:B------:R-:W-:-:S04]  /*0720*/  ULOP3.LUT UR4, UR12, 0x3, URZ, 0xc0, !UPT ;  /* 0x000000030c047892 */ /* 0x000fc8000f8ec0ff */
[----:B------:R-:W-:-:S03]  /*0730*/  UISETP.NE.AND UP1, UPT, UR4, URZ, UPT ;  /* 0x000000ff0400728c */ /* 0x000fc6000bf25270 */
[----:B------:R-:W-:Y:S08]  /*0740*/  BRA.U !UP0, `(.L_x_6) ;  /* 0x00000001085c7547 */ /* 0x000ff0000b800000 */
[C---:B------:R-:W-:Y:S02]  /*0750*/  IMAD R7, R8.reuse, UR12, R0 ;  /* 0x0000000c08077c24 */ /* 0x040fe4000f8e0200 */
[C---:B------:R-:W-:Y:S02]  /*0760*/  IMAD R9, R8.reuse, UR12, R3 ;  /* 0x0000000c08097c24 */ /* 0x040fe4000f8e0203 */
[----:B------:R-:W-:Y:S01]  /*0770*/  VIADD R8, R8, 0x4 ;  /* 0x0000000408087836 */ /* 0x000fe20000000000 */
[----:B------:R-:W-:Y:S02]  /*0780*/  LEA R7, R7, UR5, 0x2 ;  /* 0x0000000507077c11 */ /* 0x000fe4000f8e10ff */
[----:B------:R-:W-:-:S03]  /*0790*/  LEA R9, R9, UR8, 0x2 ;  /* 0x0000000809097c11 */ /* 0x000fc6000f8e10ff */
[C---:B------:R-:W-:Y:S01]  /*07a0*/  IMAD R11, R4.reuse, 0x4, R7 ;  /* 0x00000004040b7824 */ /* 0x040fe200078e0207 */
[C---:B------:R-:W-:Y:S01]  /*07b0*/  LEA R13, R4.reuse, R9, 0x2 ;  /* 0x00000009040d7211 */ /* 0x040fe200078e10ff */
[----:B------:R-:W-:Y:S02]  /*07c0*/  LDS R7, [R7] ;  /* 0x0000000007077984 */ /* 0x000fe40000000800 */
[C---:B------:R-:W-:Y:S01]  /*07d0*/  IMAD R15, R4.reuse, 0x4, R11 ;  /* 0x00000004040f7824 */ /* 0x040fe200078e020b */
[C---:B------:R-:W-:Y:S01]  /*07e0*/  LEA R17, R4.reuse, R13, 0x2 ;  /* 0x0000000d04117211 */ /* 0x040fe200078e10ff */
[----:B------:R-:W0:Y:S02]  /*07f0*/  LDS R10, [R9] ;  /* 0x00000000090a7984 */ /* 0x000e240000000800 */
[C---:B------:R-:W-:Y:S01]  /*0800*/  IMAD R16, R4.reuse, 0x4, R15 ;  /* 0x0000000404107824 */ /* 0x040fe200078e020f */
[----:B------:R-:W-:Y:S01]  /*0810*/  LEA R18, R4, R17, 0x2 ;  /* 0x0000001104127211 */ /* 0x000fe200078e10ff */
[----:B------:R-:W-:Y:S04]  /*0820*/  LDS R12, [R11] ;  /* 0x000000000b0c7984 */ /* 0x000fe80000000800 */
[----:B------:R-:W1:Y:S04]  /*0830*/  LDS R13, [R13] ;  /* 0x000000000d0d7984 */ /* 0x000e680000000800 */
[----:B------:R-:W-:Y:S04]  /*0840*/  LDS R14, [R15] ;  /* 0x000000000f0e7984 */ /* 0x000fe80000000800 */
[----:B------:R-:W2:Y:S04]  /*0850*/  LDS R17, [R17] ;  /* 0x0000000011117984 */ /* 0x000ea80000000800 */
[----:B------:R-:W-:Y:S04]  /*0860*/  LDS R16, [R16] ;  /* 0x0000000010107984 */ /* 0x000fe80000000800 */
[----:B------:R-:W3:Y:S01]  /*0870*/  LDS R18, [R18] ;  /* 0x0000000012127984 */ /* 0x000ee20000000800 */
[----:B0-----:R-:W-:-:S04]  /*0880*/  VIADDMNMX R7, R10, R7, R6, PT ;  /* 0x000000070a077246 */ /* 0x001fc80003800106 */
[----:B-1----:R-:W-:-:S04]  /*0890*/  VIADDMNMX R7, R13, R12, R7, PT ;  /* 0x0000000c0d077246 */ /* 0x002fc80003800107 */
[----:B--2---:R-:W-:-:S04]  /*08a0*/  VIADDMNMX R7, R17, R14, R7, PT ;  /* 0x0000000e11077246 */ /* 0x004fc80003800107 */
[----:B---3--:R-:W-:-:S07]  /*08b0*/  VIADDMNMX R6, R18, R16, R7, PT ;  /* 0x0000001012067246 */ /* 0x008fce0003800107 */
.L_x_6:
[----:B------:R-:W-:Y:S05]  /*08c0*/  BRA.U !UP1, `(.L_x_3) ;  /* 0x0000000109647547 */ /* 0x000fea000b800000 */
[----:B------:R-:W-:Y:S02]  /*08d0*/  UISETP.NE.AND UP0, UPT, UR4, 0x1, UPT ;  /* 0x000000010400788c */ /* 0x000fe4000bf05270 */
[----:B------:R-:W-:-:S04]  /*08e0*/  ULOP3.LUT UR6, UR12, 0x1, URZ, 0xc0, !UPT ;  /* 0x000000010c067892 */ /* 0x000fc8000f8ec0ff */
[----:B------:R-:W-:-:S03]  /*08f0*/  UISETP.NE.U32.AND UP1, UPT, UR6, 0x1, UPT ;  /* 0x000000010600788c */ /* 0x000fc6000bf25070 */
[----:B------:R-:W-:Y:S08]  /*0900*/  BRA.U !UP0, `(.L_x_7) ;  /* 0x0000000108347547 */ /* 0x000ff0000b800000 */
[C---:B------:R-:W-:Y:S02]  /*0910*/  IMAD R7, R8.reuse, UR12, R0 ;  /* 0x0000000c08077c24 */ /* 0x040fe4000f8e0200 */
[C---:B------:R-:W-:Y:S01]  /*0920*/  IMAD R9, R8.reuse, UR12, R3 ;  /* 0x0000000c08097c24 */ /* 0x040fe2000f8e0203 */
[----:B------:R-:W-:Y:S02]  /*0930*/  IADD3 R8, PT, PT, R8, 0x2, RZ ;  /* 0x0000000208087810 */ /* 0x000fe40007ffe0ff */
[----:B------:R-:W-:Y:S02]  /*0940*/  LEA R7, R7, UR5, 0x2 ;  /* 0x0000000507077c11 */ /* 0x000fe4000f8e10ff */
[----:B------:R-:W-:Y:S02]  /*0950*/  LEA R11, R9, UR8, 0x2 ;  /* 0x00000008090b7c11 */ /* 0x000fe4000f8e10ff */
[C---:B------:R-:W-:Y:S01]  /*0960*/  LEA R10, R4.reuse, R7, 0x2 ;  /* 0x00000007040a7211 */ /* 0x040fe200078e10ff */
[----:B------:R-:W-:Y:S02]  /*0970*/  LDS R9, [R7] ;  /* 0x0000000007097984 */ /* 0x000fe40000000800 */
[----:B------:R-:W-:-:S02]  /*0980*/  IMAD R4, R4, 0x4, R11 ;  /* 0x0000000404047824 */ /* 0x000fc400078e020b */
[----:B------:R-:W0:Y:S04]  /*0990*/  LDS R11, [R11] ;  /* 0x000000000b0b7984 */ /* 0x000e280000000800 */
[----:B------:R-:W-:Y:S04]  /*09a0*/  LDS R13, [R10] ;  /* 0x000000000a0d7984 */ /* 0x000fe80000000800 */
[----:B------:R-:W1:Y:S01]  /*09b0*/  LDS R4, [R4] ;  /* 0x0000000004047984 */ /* 0x000e620000000800 */
[----:B0-----:R-:W-:-:S04]  /*09c0*/  VIADDMNMX R6, R11, R9, R6, PT ;  /* 0x000000090b067246 */ /* 0x001fc80003800106 */
[----:B-1----:R-:W-:-:S07]  /*09d0*/  VIADDMNMX R6, R4, R13, R6, PT ;  /* 0x0000000d04067246 */ /* 0x002fce0003800106 */
.L_x_7:
[----:B------:R-:W-:Y:S05]  /*09e0*/  BRA.U UP1, `(.L_x_3) ;  /* 0x00000001011c7547 */ /* 0x000fea000b800000 */
[C---:B------:R-:W-:Y:S02]  /*09f0*/  IMAD R3, R8.reuse, UR12, R3 ;  /* 0x0000000c08037c24 */ /* 0x040fe4000f8e0203 */
[----:B------:R-:W-:-:S03]  /*0a00*/  IMAD R0, R8, UR12, R0 ;  /* 0x0000000c08007c24 */ /* 0x000fc6000f8e0200 */
[----:B------:R-:W-:Y:S02]  /*0a10*/  LEA R4, R3, UR8, 0x2 ;  /* 0x0000000803047c11 */ /* 0x000fe4000f8e10ff */
[----:B------:R-:W-:-:S04]  /*0a20*/  LEA R0, R0, UR5, 0x2 ;  /* 0x0000000500007c11 */ /* 0x000fc8000f8e10ff */
[----:B------:R-:W-:Y:S04]  /*0a30*/  LDS R4, [R4] ;  /* 0x0000000004047984 */ /* 0x000fe80000000800 */
[----:B------:R-:W0:Y:S02]  /*0a40*/  LDS R3, [R0] ;  /* 0x0000000000037984 */ /* 0x000e240000000800 */
[----:B0-----:R-:W-:-:S07]  /*0a50*/  VIADDMNMX R6, R4, R3, R6, PT ;  /* 0x0000000304067246 */ /* 0x001fce0003800106 */
.L_x_3:
[----:B------:R-:W0:Y:S01]  /*0a60*/  LDC.64 R8, c[0x0][0x380] ;  /* 0x0000e000ff087b82 */ /* 0x000e220000000a00 */
[----:B------:R-:W-:-:S04]  /*0a70*/  IMAD R5, R2, UR13, R5 ;  /* 0x0000000d02057c24 */ /* 0x000fc8000f8e0205 */
[----:B0-----:R-:W-:-:S05]  /*0a80*/  IMAD.WIDE R8, R5, 0x4, R8 ;  /* 0x0000000405087825 */ /* 0x001fca00078e0208 */
[----:B------:R-:W-:Y:S01]  /*0a90*/  STG.E desc[UR10][R8.64], R6 ;  /* 0x0000000608007986 */ /* 0x000fe2000c10190a */
[----:B------:R-:W-:Y:S05]  /*0aa0*/  EXIT ;  /* 0x000000000000794d */ /* 0x000fea0003800000 */
.L_x_8:
        /* <DEDUP_REMOVED lines=13> */
.L_x_66:


//--------------------- .text._Z19res_floyed_slave_ulPiiiiiS_S_ --------------------------
	.section	.text._Z19res_floyed_slave_ulPiiiiiS_S_,"ax",@progbits
	.align	128
        .global         _Z19res_floyed_slave_ulPiiiiiS_S_
        .type           _Z19res_floyed_slave_ulPiiiiiS_S_,@function
        .size           _Z19res_floyed_slave_ulPiiiiiS_S_,(.L_x_67 - _Z19res_floyed_slave_ulPiiiiiS_S_)
        .other          _Z19res_floyed_slave_ulPiiiiiS_S_,@"STO_CUDA_ENTRY STV_DEFAULT"
_Z19res_floyed_slave_ulPiiiiiS_S_:
.text._Z19res_floyed_slave_ulPiiiiiS_S_:
[----:B------:R-:W-:Y:S01]  /*0000*/  LDC R1, c[0x0][0x37c] ;  /* 0x0000df00ff017b82 */ /* 0x000fe20000000800 */
[----:B------:R-:W0:Y:S01]  /*0010*/  S2R R0, SR_TID.X ;  /* 0x0000000000007919 */ /* 0x000e220000002100 */
[----:B------:R-:W1:Y:S06]  /*0020*/  LDCU UR12, c[0x0][0x390] ;  /* 0x00007200ff0c77ac */ /* 0x000e6c0008000800 */
[----:B------:R-:W2:Y:S01]  /*0030*/  LDC.64 R4, c[0x0][0x3a0] ;  /* 0x0000e800ff047b82 */ /* 0x000ea20000000a00 */
[----:B------:R-:W0:Y:S01]  /*0040*/  S2R R3, SR_TID.Y ;  /* 0x0000000000037919 */ /* 0x000e220000002200 */
[----:B------:R-:W3:Y:S01]  /*0050*/  LDCU.64 UR10, c[0x0][0x358] ;  /* 0x00006b00ff0a77ac */ /* 0x000ee20008000a00 */
[----:B------:R-:W4:Y:S05]  /*0060*/  S2R R9, SR_CTAID.X ;  /* 0x0000000000097919 */ /* 0x000f2a0000002500 */
[----:B------:R-:W5:Y:S01]  /*0070*/  LDC.64 R6, c[0x0][0x398] ;  /* 0x0000e600ff067b82 */ /* 0x000f620000000a00 */
[----:B------:R-:W3:Y:S07]  /*0080*/  S2R R11, SR_CTAID.Y ;  /* 0x00000000000b7919 */ /* 0x000eee0000002600 */
[----:B------:R-:W5:Y:S01]  /*0090*/  S2UR UR6, SR_CgaCtaId ;  /* 0x00000000000679c3 */ /* 0x000f620000008800 */
[----:B-1----:R-:W-:Y:S01]  /*00a0*/  UIMAD UR4, UR12, UR12, URZ ;  /* 0x0000000c0c0472a4 */ /* 0x002fe2000f8e02ff */
[----:B------:R-:W-:Y:S01]  /*00b0*/  UMOV UR5, 0x400 ;  /* 0x0000040000057882 */ /* 0x000fe20000000000 */
[----:B------:R-:W1:Y:S01]  /*00c0*/  LDCU UR13, c[0x0][0x38c] ;  /* 0x00007180ff0d77ac */ /* 0x000e620008000800 */
[----:B0-----:R-:W-:-:S04]  /*00d0*/  IMAD R2, R0, UR12, R3 ;  /* 0x0000000c00027c24 */ /* 0x001fc8000f8e0203 */
[--C-:B----4-:R-:W-:Y:S02]  /*00e0*/  IMAD R9, R9, UR4, R2.reuse ;  /* 0x0000000409097c24 */ /* 0x110fe4000f8e0202 */
[----:B---3--:R-:W-:Y:S02]  /*00f0*/  IMAD R11, R11, UR4, R2 ;  /* 0x000000040b0b7c24 */ /* 0x008fe4000f8e0202 */
[----:B--2---:R-:W-:-:S04]  /*0100*/  IMAD.WIDE R4, R9, 0x4, R4 ;  /* 0x0000000409047825 */ /* 0x004fc800078e0204 */
[----:B-----5:R-:W-:Y:S01]  /*0110*/  IMAD.WIDE R6, R11, 0x4, R6 ;  /* 0x000000040b067825 */ /* 0x020fe200078e0206 */
[----:B------:R0:W2:Y:S05]  /*0120*/  LDG.E R8, desc[UR10][R4.64] ;  /* 0x0000000a04087981 */ /* 0x0000aa000c1e1900 */
[----:B------:R-:W3:Y:S01]  /*0130*/  LDG.E R6, desc[UR10][R6.64] ;  /* 0x0000000a06067981 */ /* 0x000ee2000c1e1900 */
[----:B------:R-:W-:Y:S01]  /*0140*/  ULEA UR5, UR6, UR5, 0x18 ;  /* 0x0000000506057291 */ /* 0x000fe2000f8ec0ff */
[----:B------:R-:W1:Y:S01]  /*0150*/  S2UR UR8, SR_CTAID.X ;  /* 0x00000000000879c3 */ /* 0x000e620000002500 */
[----:B------:R-:W-:Y:S01]  /*0160*/  USHF.L.U32 UR4, UR4, 0x2, URZ ;  /* 0x0000000204047899 */ /* 0x000fe200080006ff */
[----:B------:R-:W-:-:S02]  /*0170*/  IMAD R9, R3, UR12, R0 ;  /* 0x0000000c03097c24 */ /* 0x000fc4000f8e0200 */
[----:B0-----:R-:W-:Y:S01]  /*0180*/  IMAD.U32 R4, RZ, RZ, UR12 ;  /* 0x0000000cff047e24 */ /* 0x001fe2000f8e00ff */
[----:B------:R-:W-:Y:S02]  /*0190*/  UIADD3 UR7, UPT, UPT, UR4, UR5, URZ ;  /* 0x0000000504077290 */ /* 0x000fe4000fffe0ff */
[----:B------:R-:W-:Y:S01]  /*01a0*/  LEA R9, R9, UR5, 0x2 ;  /* 0x0000000509097c11 */ /* 0x000fe2000f8e10ff */
[----:B------:R-:W0:Y:S01]  /*01b0*/  S2UR UR9, SR_CTAID.Y ;  /* 0x00000000000979c3 */ /* 0x000e220000002600 */
[----:B------:R-:W-:Y:S02]  /*01c0*/  UMOV UR6, UR5 ;  /* 0x0000000500067c82 */ /* 0x000fe40008000000 */
[----:B------:R-:W-:Y:S01]  /*01d0*/  LEA R11, R2, UR7, 0x2 ;  /* 0x00000007020b7c11 */ /* 0x000fe2000f8e10ff */
[----:B-1----:R-:W-:Y:S02]  /*01e0*/  UISETP.NE.AND UP0, UPT, UR8, UR13, UPT ;  /* 0x0000000d0800728c */ /* 0x002fe4000bf05270 */
[----:B------:R-:W-:-:S02]  /*01f0*/  IMAD R2, R4, UR8, R0 ;  /* 0x0000000804027c24 */ /* 0x000fc4000f8e0200 */
[----:B0-----:R-:W-:Y:S01]  /*0200*/  IMAD R5, R4, UR9, R3 ;  /* 0x0000000904057c24 */ /* 0x001fe2000f8e0203 */
[----:B--2---:R0:W-:Y:S04]  /*0210*/  STS [R9], R8 ;  /* 0x0000000809007388 */ /* 0x0041e80000000800 */
[----:B---3--:R0:W-:Y:S01]  /*0220*/  STS [R11], R6 ;  /* 0x000000060b007388 */ /* 0x0081e20000000800 */
        /* <DEDUP_REMOVED lines=9> */
.L_x_9:
        /* <DEDUP_REMOVED lines=9> */
.L_x_10:
[----:B------:R-:W1:Y:S01]  /*0350*/  LDCU UR13, c[0x0][0x388] ;  /* 0x00007100ff0d77ac */ /* 0x000e620008000800 */
[----:B------:R-:W-:Y:S02]  /*0360*/  UISETP.GE.AND UP0, UPT, UR12, 0x1, UPT ;  /* 0x000000010c00788c */ /* 0x000fe4000bf06270 */
[----:B-1----:R-:W-:-:S06]  /*0370*/  UIMAD UR8, UR13, 0x65, URZ ;  /* 0x000000650d0878a4 */ /* 0x002fcc000f8e02ff */
[----:B0-----:R-:W-:Y:S01]  /*0380*/  IMAD.U32 R6, RZ, RZ, UR8 ;  /* 0x00000008ff067e24 */ /* 0x001fe2000f8e00ff */
[----:B------:R-:W-:Y:S06]  /*0390*/  BRA.U !UP0, `(.L_x_11) ;  /* 0x0000000508ac7547 */ /* 0x000fec000b800000 */
[----:B------:R-:W-:Y:S01]  /*03a0*/  UISETP.GE.U32.AND UP0, UPT, UR12, 0x8, UPT ;  /* 0x000000080c00788c */ /* 0x000fe2000bf06070 */
[----:B------:R-:W-:Y:S01]  /*03b0*/  HFMA2 R8, -RZ, RZ, 0, 0 ;  /* 0x00000000ff087431 */ /* 0x000fe200000001ff */
[----:B------:R-:W-:-:S04]  /*03c0*/  ULOP3.LUT UR8, UR12, 0x7, URZ, 0xc0, !UPT ;  /* 0x000000070c087892 */ /* 0x000fc8000f8ec0ff */
[----:B------:R-:W-:-:S03]  /*03d0*/  UISETP.NE.AND UP1, UPT, UR8, URZ, UPT ;  /* 0x000000ff0800728c */ /* 0x000fc6000bf25270 */
[----:B------:R-:W-:Y:S08]  /*03e0*/  BRA.U !UP0, `(.L_x_12) ;  /* 0x0000000108c07547 */ /* 0x000ff0000b800000 */
[----:B------:R-:W-:Y:S01]  /*03f0*/  ULOP3.LUT UR9, UR12, 0x7ffffff8, URZ, 0xc0, !UPT ;  /* 0x7ffffff80c097892 */ /* 0x000fe2000f8ec0ff */
[----:B------:R-:W-:-:S05]  /*0400*/  LEA R9, R3, UR4, 0x2 ;  /* 0x0000000403097c11 */ /* 0x000fca000f8e10ff */
[----:B------:R-:W-:Y:S02]  /*0410*/  IMAD.U32 R8, RZ, RZ, UR9 ;  /* 0x00000009ff087e24 */ /* 0x000fe4000f8e00ff */
[----:B------:R-:W-:-:S07]  /*0420*/  IMAD R7, RZ, RZ, -UR9 ;  /* 0x80000009ff077e24 */ /* 0x000fce000f8e02ff */
.L_x_13:
[----:B------:R-:W-:Y:S02]  /*0430*/  IADD3 R11, PT, PT, R9, UR6, RZ ;  /* 0x00000006090b7c10 */ /* 0x000fe4000fffe0ff */
[----:B------:R-:W-:Y:S02]  /*0440*/  LEA R17, R0, UR6, 0x2 ;  /* 0x0000000600117c11 */ /* 0x000fe4000f8e10ff */
[----:B------:R-:W-:Y:S01]  /*0450*/  IADD3 R7, PT, PT, R7, 0x8, RZ ;  /* 0x0000000807077810 */ /* 0x000fe20007ffe0ff */
[C---:B------:R-:W-:Y:S02]  /*0460*/  IMAD R13, R4.reuse, 0x4, R11 ;  /* 0x00000004040d7824 */ /* 0x040fe400078e020b */
[C---:B------:R-:W-:Y:S01]  /*0470*/  IMAD R19, R4.reuse, 0x4, R17 ;  /* 0x0000000404137824 */ /* 0x040fe200078e0211 */
[----:B------:R-:W-:Y:S01]  /*0480*/  LDS R11, [R9+UR6] ;  /* 0x00000006090b7984 */ /* 0x000fe20008000800 */
[----:B------:R-:W-:Y:S01]  /*0490*/  ISETP.NE.AND P0, PT, R7, RZ, PT ;  /* 0x000000ff0700720c */ /* 0x000fe20003f05270 */
[----:B------:R-:W-:Y:S01]  /*04a0*/  ULEA UR6, UR12, UR6, 0x5 ;  /* 0x000000060c067291 */ /* 0x000fe2000f8e28ff */
[C---:B------:R-:W-:Y:S01]  /*04b0*/  LEA R15, R4.reuse, R13, 0x2 ;  /* 0x0000000d040f7211 */ /* 0x040fe200078e10ff */
[----:B------:R-:W0:Y:S01]  /*04c0*/  LDS R12, [R17] ;  /* 0x00000000110c7984 */ /* 0x000e220000000800 */
[----:B------:R-:W-:-:S03]  /*04d0*/  IMAD R21, R4, 0x4, R19 ;  /* 0x0000000404157824 */ /* 0x000fc600078e0213 */
[----:B------:R1:W-:Y:S01]  /*04e0*/  LDS R10, [R19] ;  /* 0x00000000130a7984 */ /* 0x0003e20000000800 */
[C---:B------:R-:W-:Y:S01]  /*04f0*/  IMAD R29, R4.reuse, 0x4, R15 ;  /* 0x00000004041d7824 */ /* 0x040fe200078e020f */
[C---:B------:R-:W-:Y:S02]  /*0500*/  LEA R27, R4.reuse, R21, 0x2 ;  /* 0x00000015041b7211 */ /* 0x040fe400078e10ff */
[----:B------:R-:W2:Y:S01]  /*0510*/  LDS R13, [R13] ;  /* 0x000000000d0d7984 */ /* 0x000ea20000000800 */
[C---:B------:R-:W-:Y:S02]  /*0520*/  IMAD R25, R4.reuse, 0x4, R29 ;  /* 0x0000000404197824 */ /* 0x040fe400078e021d */
[C---:B------:R-:W-:Y:S01]  /*0530*/  IMAD R18, R4.reuse, 0x4, R27 ;  /* 0x0000000404127824 */ /* 0x040fe200078e021b */
[----:B------:R-:W-:Y:S02]  /*0540*/  LDS R14, [R21] ;  /* 0x00000000150e7984 */ /* 0x000fe40000000800 */
[C---:B------:R-:W-:Y:S01]  /*0550*/  LEA R23, R4.reuse, R25, 0x2 ;  /* 0x0000001904177211 */ /* 0x040fe200078e10ff */
[C---:B------:R-:W-:Y:S01]  /*0560*/  IMAD R26, R4.reuse, 0x4, R18 ;  /* 0x00000004041a7824 */ /* 0x040fe200078e0212 */
[----:B------:R-:W3:Y:S02]  /*0570*/  LDS R15, [R15] ;  /* 0x000000000f0f7984 */ /* 0x000ee40000000800 */
[C---:B------:R-:W-:Y:S01]  /*0580*/  LEA R28, R4.reuse, R23, 0x2 ;  /* 0x00000017041c7211 */ /* 0x040fe200078e10ff */
[C---:B------:R-:W-:Y:S01]  /*0590*/  IMAD R22, R4.reuse, 0x4, R26 ;  /* 0x0000000404167824 */ /* 0x040fe200078e021a */
[----:B------:R-:W-:Y:S02]  /*05a0*/  LDS R16, [R27] ;  /* 0x000000001b107984 */ /* 0x000fe40000000800 */
[C---:B-1----:R-:W-:Y:S01]  /*05b0*/  LEA R19, R4.reuse, R28, 0x2 ;  /* 0x0000001c04137211 */ /* 0x042fe200078e10ff */
[----:B------:R-:W-:Y:S01]  /*05c0*/  IMAD R20, R4, 0x4, R22 ;  /* 0x0000000404147824 */ /* 0x000fe200078e0216 */
        /* <DEDUP_REMOVED lines=18> */
.L_x_12:
        /* <DEDUP_REMOVED lines=28> */
.L_x_14:
        /* <DEDUP_REMOVED lines=18> */
.L_x_15:
        /* <DEDUP_REMOVED lines=8> */
.L_x_11:
[----:B------:R-:W0:Y:S01]  /*0a50*/  LDC.64 R8, c[0x0][0x380] ;  /* 0x0000e000ff087b82 */ /* 0x000e220000000a00 */
[----:B------:R-:W-:-:S04]  /*0a60*/  IMAD R5, R2, UR13, R5 ;  /* 0x0000000d02057c24 */ /* 0x000fc8000f8e0205 */
[----:B0-----:R-:W-:-:S05]  /*0a70*/  IMAD.WIDE R8, R5, 0x4, R8 ;  /* 0x0000000405087825 */ /* 0x001fca00078e0208 */
[----:B------:R-:W2:Y:S02]  /*0a80*/  LDG.E R3, desc[UR10][R8.64] ;  /* 0x0000000a08037981 */ /* 0x000ea4000c1e1900 */
[----:B--2---:R-:W-:-:S05]  /*0a90*/  VIMNMX R3, PT, PT, R3, R6, PT ;  /* 0x0000000603037248 */ /* 0x004fca0003fe0100 */
[----:B------:R-:W-:Y:S01]  /*0aa0*/  STG.E desc[UR10][R8.64], R3 ;  /* 0x0000000308007986 */ /* 0x000fe2000c10190a */
[----:B------:R-:W-:Y:S05]  /*0ab0*/  EXIT ;  /* 0x000000000000794d */ /* 0x000fea0003800000 */
.L_x_16:
        /* <DEDUP_REMOVED lines=12> */
.L_x_67:


//--------------------- .text._Z10res_floyedPiiiiii --------------------------
	.section	.text._Z10res_floyedPiiiiii,"ax",@progbits
	.align	128
        .global         _Z10res_floyedPiiiiii
        .type           _Z10res_floyedPiiiiii,@function
        .size           _Z10res_floyedPiiiiii,(.L_x_68 - _Z10res_floyedPiiiiii)
        .other          _Z10res_floyedPiiiiii,@"STO_CUDA_ENTRY STV_DEFAULT"
_Z10res_floyedPiiiiii:
.text._Z10res_floyedPiiiiii:
[----:B------:R-:W-:Y:S01]  /*0000*/  LDC R1, c[0x0][0x37c] ;  /* 0x0000df00ff017b82 */ /* 0x000fe20000000800 */
[----:B------:R-:W0:Y:S07]  /*0010*/  S2R R0, SR_TID.X ;  /* 0x0000000000007919 */ /* 0x000e2e0000002100 */
[----:B------:R-:W1:Y:S01]  /*0020*/  S2UR UR4, SR_CTAID.X ;  /* 0x00000000000479c3 */ /* 0x000e620000002500 */
[----:B------:R-:W2:Y:S01]  /*0030*/  LDCU.64 UR12, c[0x0][0x390] ;  /* 0x00007200ff0c77ac */ /* 0x000ea20008000a00 */
[----:B------:R-:W3:Y:S01]  /*0040*/  S2R R5, SR_TID.Y ;  /* 0x0000000000057919 */ /* 0x000ee20000002200 */
[----:B------:R-:W4:Y:S05]  /*0050*/  LDCU.64 UR14, c[0x0][0x388] ;  /* 0x00007100ff0e77ac */ /* 0x000f2a0008000a00 */
[----:B------:R-:W5:Y:S01]  /*0060*/  S2UR UR5, SR_CTAID.Y ;  /* 0x00000000000579c3 */ /* 0x000f620000002600 */
[----:B------:R-:W5:Y:S01]  /*0070*/  LDCU UR6, c[0x0][0x398] ;  /* 0x00007300ff0677ac */ /* 0x000f620008000800 */
[----:B------:R-:W3:Y:S06]  /*0080*/  LDCU.64 UR10, c[0x0][0x358] ;  /* 0x00006b00ff0a77ac */ /* 0x000eec0008000a00 */
[----:B------:R-:W3:Y:S01]  /*0090*/  LDC.64 R2, c[0x0][0x380] ;  /* 0x0000e000ff027b82 */ /* 0x000ee20000000a00 */
[----:B--2---:R-:W-:-:S02]  /*00a0*/  IMAD.U32 R4, RZ, RZ, UR12 ;  /* 0x0000000cff047e24 */ /* 0x004fc4000f8e00ff */
[----:B----4-:R-:W-:Y:S01]  /*00b0*/  IMAD.U32 R9, RZ, RZ, UR15 ;  /* 0x0000000fff097e24 */ /* 0x010fe2000f8e00ff */
[----:B-1----:R-:W-:-:S03]  /*00c0*/  UIADD3 UR4, UPT, UPT, UR4, UR13, URZ ;  /* 0x0000000d04047290 */ /* 0x002fc6000fffe0ff */
[C-C-:B0-----:R-:W-:Y:S01]  /*00d0*/  IMAD R8, R9.reuse, UR12, R0.reuse ;  /* 0x0000000c09087c24 */ /* 0x141fe2000f8e0200 */
[----:B-----5:R-:W-:Y:S02]  /*00e0*/  UIADD3 UR5, UPT, UPT, UR5, UR6, URZ ;  /* 0x0000000605057290 */ /* 0x020fe4000fffe0ff */
[C---:B------:R-:W-:Y:S02]  /*00f0*/  IMAD R6, R4.reuse, UR4, R0 ;  /* 0x0000000404067c24 */ /* 0x040fe4000f8e0200 */
[--C-:B---3--:R-:W-:Y:S02]  /*0100*/  IMAD R9, R9, UR12, R5.reuse ;  /* 0x0000000c09097c24 */ /* 0x108fe4000f8e0205 */
[----:B------:R-:W-:Y:S02]  /*0110*/  IMAD R7, R4, UR5, R5 ;  /* 0x0000000504077c24 */ /* 0x000fe4000f8e0205 */
[----:B------:R-:W-:Y:S02]  /*0120*/  IMAD R9, R6, UR14, R9 ;  /* 0x0000000e06097c24 */ /* 0x000fe4000f8e0209 */
[----:B------:R-:W-:-:S02]  /*0130*/  IMAD R11, R8, UR14, R7 ;  /* 0x0000000e080b7c24 */ /* 0x000fc4000f8e0207 */
[----:B------:R-:W-:-:S04]  /*0140*/  IMAD.WIDE R8, R9, 0x4, R2 ;  /* 0x0000000409087825 */ /* 0x000fc800078e0202 */
[----:B------:R-:W-:Y:S02]  /*0150*/  IMAD.WIDE R10, R11, 0x4, R2 ;  /* 0x000000040b0a7825 */ /* 0x000fe400078e0202 */
[----:B------:R0:W2:Y:S04]  /*0160*/  LDG.E R8, desc[UR10][R8.64] ;  /* 0x0000000a08087981 */ /* 0x0000a8000c1e1900 */
[----:B------:R-:W3:Y:S01]  /*0170*/  LDG.E R10, desc[UR10][R10.64] ;  /* 0x0000000a0a0a7981 */ /* 0x000ee2000c1e1900 */
[----:B------:R-:W1:Y:S01]  /*0180*/  S2UR UR6, SR_CgaCtaId ;  /* 0x00000000000679c3 */ /* 0x000e620000008800 */
[----:B------:R-:W-:Y:S02]  /*0190*/  UIMAD UR4, UR12, UR12, URZ ;  /* 0x0000000c0c0472a4 */ /* 0x000fe4000f8e02ff */
[----:B------:R-:W-:Y:S01]  /*01a0*/  IMAD R12, R5, UR12, R0 ;  /* 0x0000000c050c7c24 */ /* 0x000fe2000f8e0200 */
[----:B------:R-:W-:Y:S01]  /*01b0*/  UMOV UR5, 0x400 ;  /* 0x0000040000057882 */ /* 0x000fe20000000000 */
[----:B------:R-:W-:Y:S01]  /*01c0*/  IMAD R14, R0, UR12, R5 ;  /* 0x0000000c000e7c24 */ /* 0x000fe2000f8e0205 */
[----:B------:R-:W-:-:S02]  /*01d0*/  USHF.L.U32 UR4, UR4, 0x2, URZ ;  /* 0x0000000204047899 */ /* 0x000fc400080006ff */
[----:B------:R-:W-:Y:S02]  /*01e0*/  UISETP.GE.AND UP0, UPT, UR12, 0x1, UPT ;  /* 0x000000010c00788c */ /* 0x000fe4000bf06270 */
[----:B------:R-:W-:-:S06]  /*01f0*/  UIMAD UR7, UR14, 0x65, URZ ;  /* 0x000000650e0778a4 */ /* 0x000fcc000f8e02ff */
[----:B------:R-:W-:Y:S01]  /*0200*/  MOV R18, UR7 ;  /* 0x0000000700127c02 */ /* 0x000fe20008000f00 */
[----:B-1----:R-:W-:-:S04]  /*0210*/  ULEA UR5, UR6, UR5, 0x18 ;  /* 0x0000000506057291 */ /* 0x002fc8000f8ec0ff */
[----:B------:R-:W-:Y:S02]  /*0220*/  UIADD3 UR6, UPT, UPT, UR4, UR5, URZ ;  /* 0x0000000504067290 */ /* 0x000fe4000fffe0ff */
[----:B------:R-:W-:-:S04]  /*0230*/  LEA R13, R12, UR5, 0x2 ;  /* 0x000000050c0d7c11 */ /* 0x000fc8000f8e10ff */
[----:B0-----:R-:W-:Y:S01]  /*0240*/  LEA R9, R14, UR6, 0x2 ;  /* 0x000000060e097c11 */ /* 0x001fe2000f8e10ff */
[----:B--2---:R0:W-:Y:S04]  /*0250*/  STS [R13], R8 ;  /* 0x000000080d007388 */ /* 0x0041e80000000800 */
[----:B---3--:R0:W-:Y:S01]  /*0260*/  STS [R9], R10 ;  /* 0x0000000a09007388 */ /* 0x0081e20000000800 */
[----:B------:R-:W-:Y:S06]  /*0270*/  BAR.SYNC.DEFER_BLOCKING 0x0 ;  /* 0x0000000000007b1d */ /* 0x000fec0000010000 */
[----:B------:R-:W-:Y:S05]  /*0280*/  BRA.U !UP0, `(.L_x_17) ;  /* 0x0000000508b07547 */ /* 0x000fea000b800000 */
[----:B------:R-:W-:Y:S01]  /*0290*/  UISETP.GE.U32.AND UP0, UPT, UR12, 0x8, UPT ;  /* 0x000000080c00788c */ /* 0x000fe2000bf06070 */
[----:B0-----:R-:W-:Y:S01]  /*02a0*/  IMAD.MOV.U32 R9, RZ, RZ, RZ ;  /* 0x000000ffff097224 */ /* 0x001fe200078e00ff */
[----:B------:R-:W-:-:S04]  /*02b0*/  ULOP3.LUT UR7, UR12, 0x7, URZ, 0xc0, !UPT ;  /* 0x000000070c077892 */ /* 0x000fc8000f8ec0ff */
[----:B------:R-:W-:-:S03]  /*02c0*/  UISETP.NE.AND UP1, UPT, UR7, URZ, UPT ;  /* 0x000000ff0700728c */ /* 0x000fc6000bf25270 */
[----:B------:R-:W-:Y:S08]  /*02d0*/  BRA.U !UP0, `(.L_x_18) ;  /* 0x0000000108c47547 */ /* 0x000ff0000b800000 */
[----:B------:R-:W-:Y:S01]  /*02e0*/  ULOP3.LUT UR8, UR12, 0x7ffffff8, URZ, 0xc0, !UPT ;  /* 0x7ffffff80c087892 */ /* 0x000fe2000f8ec0ff */
[----:B------:R-:W-:Y:S01]  /*02f0*/  LEA R10, R5, UR4, 0x2 ;  /* 0x00000004050a7c11 */ /* 0x000fe2000f8e10ff */
[----:B------:R-:W-:-:S04]  /*0300*/  UMOV UR4, UR5 ;  /* 0x0000000500047c82 */ /* 0x000fc80008000000 */
[----:B------:R-:W-:Y:S01]  /*0310*/  IMAD.U32 R9, RZ, RZ, UR8 ;  /* 0x00000008ff097e24 */ /* 0x000fe2000f8e00ff */
[----:B------:R-:W-:-:S07]  /*0320*/  IADD3 R8, PT, PT, RZ, -UR8, RZ ;  /* 0x80000008ff087c10 */ /* 0x000fce000fffe0ff */
.L_x_19:
[----:B------:R-:W-:Y:S01]  /*0330*/  LEA R15, R0, UR4, 0x2 ;  /* 0x00000004000f7c11 */ /* 0x000fe2000f8e10ff */
[----:B------:R-:W-:Y:S01]  /*0340*/  LDS R19, [R10+UR4] ;  /* 0x000000040a137984 */ /* 0x000fe20008000800 */
[----:B------:R-:W-:Y:S01]  /*0350*/  VIADD R11, R10, UR4 ;  /* 0x000000040a0b7c36 */ /* 0x000fe20008000000 */
[----:B------:R-:W-:Y:S01]  /*0360*/  IADD3 R8, PT, PT, R8, 0x8, RZ ;  /* 0x0000000808087810 */ /* 0x000fe20007ffe0ff */
[----:B------:R-:W-:Y:S01]  /*0370*/  ULEA UR4, UR12, UR4, 0x5 ;  /* 0x000000040c047291 */ /* 0x000fe2000f8e28ff */
[----:B------:R0:W1:Y:S01]  /*0380*/  LDS R21, [R15] ;  /* 0x000000000f157984 */ /* 0x0000620000000800 */
[C---:B------:R-:W-:Y:S01]  /*0390*/  IMAD R23, R4.reuse, 0x4, R11 ;  /* 0x0000000404177824 */ /* 0x040fe200078e020b */
[----:B------:R-:W-:Y:S02]  /*03a0*/  LEA R11, R4, R15, 0x2 ;  /* 0x0000000f040b7211 */ /* 0x000fe400078e10ff */
[----:B------:R-:W-:Y:S01]  /*03b0*/  ISETP.NE.AND P0, PT, R8, RZ, PT ;  /* 0x000000ff0800720c */ /* 0x000fe20003f05270 */
[C---:B------:R-:W-:Y:S01]  /*03c0*/  IMAD R27, R4.reuse, 0x4, R23 ;  /* 0x00000004041b7824 */ /* 0x040fe200078e0217 */
[----:B------:R-:W-:Y:S01]  /*03d0*/  LDS R12, [R23] ;  /* 0x00000000170c7984 */ /* 0x000fe20000000800 */
[----:B------:R-:W-:-:S03]  /*03e0*/  IMAD R13, R4, 0x4, R11 ;  /* 0x00000004040d7824 */ /* 0x000fc600078e020b */
[----:B------:R-:W2:Y:S01]  /*03f0*/  LDS R11, [R11] ;  /* 0x000000000b0b7984 */ /* 0x000ea20000000800 */
[C---:B------:R-:W-:Y:S01]  /*0400*/  LEA R29, R4.reuse, R27, 0x2 ;  /* 0x0000001b041d7211 */ /* 0x040fe200078e10ff */
[C---:B------:R-:W-:Y:S02]  /*0410*/  IMAD R17, R4.reuse, 0x4, R13 ;  /* 0x0000000404117824 */ /* 0x040fe400078e020d */
[----:B------:R-:W-:Y:S02]  /*0420*/  LDS R13, [R13] ;  /* 0x000000000d0d7984 */ /* 0x000fe40000000800 */
[C---:B------:R-:W-:Y:S01]  /*0430*/  IMAD R14, R4.reuse, 0x4, R29 ;  /* 0x00000004040e7824 */ /* 0x040fe200078e021d */
[C---:B0-----:R-:W-:Y:S01]  /*0440*/  LEA R15, R4.reuse, R17, 0x2 ;  /* 0x00000011040f7211 */ /* 0x041fe200078e10ff */
[----:B------:R0:W3:Y:S02]  /*0450*/  LDS R20, [R27] ;  /* 0x000000001b147984 */ /* 0x0000e40000000800 */
[----:B------:R-:W-:-:S02]  /*0460*/  IMAD R28, R4, 0x4, R14 ;  /* 0x00000004041c7824 */ /* 0x000fc400078e020e */
[----:B------:R-:W-:Y:S01]  /*0470*/  LDS R17, [R17] ;  /* 0x0000000011117984 */ /* 0x000fe20000000800 */
[----:B------:R-:W-:-:S03]  /*0480*/  IMAD R26, R4, 0x4, R15 ;  /* 0x00000004041a7824 */ /* 0x000fc600078e020f */
[----:B------:R4:W5:Y:S01]  /*0490*/  LDS R16, [R29] ;  /* 0x000000001d107984 */ /* 0x0009620000000800 */
[----:B0-----:R-:W-:-:S03]  /*04a0*/  IMAD R27, R4, 0x4, R26 ;  /* 0x00000004041b7824 */ /* 0x001fc600078e021a */
[----:B------:R-:W-:Y:S01]  /*04b0*/  LDS R15, [R15] ;  /* 0x000000000f0f7984 */ /* 0x000fe20000000800 */
[----:B------:R-:W-:-:S03]  /*04c0*/  IMAD R22, R4, 0x4, R27 ;  /* 0x0000000404167824 */ /* 0x000fc600078e021b */
[----:B------:R-:W0:Y:S01]  /*04d0*/  LDS R14, [R14] ;  /* 0x000000000e0e7984 */ /* 0x000e220000000800 */
[----:B----4-:R-:W-:-:S03]  /*04e0*/  LEA R29, R4, R28, 0x2 ;  /* 0x0000001c041d7211 */ /* 0x010fc600078e10ff */
[----:B------:R-:W-:Y:S01]  /*04f0*/  LDS R23, [R28] ;  /* 0x000000001c177984 */ /* 0x000fe20000000800 */
[----:B-1----:R-:W-:-:S03]  /*0500*/  VIADDMNMX R25, R19, R21, R18, PT ;  /* 0x0000001513197246 */ /* 0x002fc60003800112 */
[----:B------:R-:W1:Y:S01]  /*0510*/  LDS R18, [R26] ;  /* 0x000000001a127984 */ /* 0x000e620000000800 */
[----:B------:R-:W-:-:S03]  /*0520*/  LEA R19, R4, R29, 0x2 ;  /* 0x0000001d04137211 */ /* 0x000fc600078e10ff */
[----:B------:R-:W-:Y:S04]  /*0530*/  LDS R21, [R29] ;  /* 0x000000001d157984 */ /* 0x000fe80000000800 */
[----:B------:R-:W4:Y:S01]  /*0540*/  LDS R24, [R27] ;  /* 0x000000001b187984 */ /* 0x000f220000000800 */
[----:B--2---:R-:W-:-:S03]  /*0550*/  VIADDMNMX R11, R12, R11, R25, PT ;  /* 0x0000000b0c0b7246 */ /* 0x004fc60003800119 */
[----:B------:R-:W-:Y:S04]  /*0560*/  LDS R19, [R19] ;  /* 0x0000000013137984 */ /* 0x000fe80000000800 */
[----:B------:R-:W2:Y:S01]  /*0570*/  LDS R22, [R22] ;  /* 0x0000000016167984 */ /* 0x000ea20000000800 */
[----:B---3--:R-:W-:-:S04]  /*0580*/  VIADDMNMX R11, R20, R13, R11, PT ;  /* 0x0000000d140b7246 */ /* 0x008fc8000380010b */
[----:B-----5:R-:W-:-:S04]  /*0590*/  VIADDMNMX R11, R16, R17, R11, PT ;  /* 0x00000011100b7246 */ /* 0x020fc8000380010b */
[----:B0-----:R-:W-:-:S04]  /*05a0*/  VIADDMNMX R11, R14, R15, R11, PT ;  /* 0x0000000f0e0b7246 */ /* 0x001fc8000380010b */
[----:B-1----:R-:W-:-:S04]  /*05b0*/  VIADDMNMX R11, R23, R18, R11, PT ;  /* 0x00000012170b7246 */ /* 0x002fc8000380010b */
[----:B----4-:R-:W-:-:S04]  /*05c0*/  VIADDMNMX R11, R21, R24, R11, PT ;  /* 0x00000018150b7246 */ /* 0x010fc8000380010b */
[----:B--2---:R-:W-:Y:S01]  /*05d0*/  VIADDMNMX R18, R19, R22, R11, PT ;  /* 0x0000001613127246 */ /* 0x004fe2000380010b */
[----:B------:R-:W-:Y:S06]  /*05e0*/  @P0 BRA `(.L_x_19) ;  /* 0xfffffffc00500947 */ /* 0x000fec000383ffff */
.L_x_18:
        /* <DEDUP_REMOVED lines=28> */
.L_x_20:
        /* <DEDUP_REMOVED lines=18> */
.L_x_21:
        /* <DEDUP_REMOVED lines=8> */
.L_x_17:
[----:B------:R-:W-:-:S04]  /*0950*/  IMAD R7, R6, UR14, R7 ;  /* 0x0000000e06077c24 */ /* 0x000fc8000f8e0207 */
[----:B------:R-:W-:-:S05]  /*0960*/  IMAD.WIDE R2, R7, 0x4, R2 ;  /* 0x0000000407027825 */ /* 0x000fca00078e0202 */
[----:B------:R-:W2:Y:S02]  /*0970*/  LDG.E R5, desc[UR10][R2.64] ;  /* 0x0000000a02057981 */ /* 0x000ea4000c1e1900 */
[----:B--2---:R-:W-:-:S05]  /*0980*/  VIMNMX R5, PT, PT, R5, R18, PT ;  /* 0x0000001205057248 */ /* 0x004fca0003fe0100 */
[----:B------:R-:W-:Y:S01]  /*0990*/  STG.E desc[UR10][R2.64], R5 ;  /* 0x0000000502007986 */ /* 0x000fe2000c10190a */
[----:B------:R-:W-:Y:S05]  /*09a0*/  EXIT ;  /* 0x000000000000794d */ /* 0x000fea0003800000 */
.L_x_22:
        /* <DEDUP_REMOVED lines=13> */
.L_x_68:


//--------------------- .text._Z10res_floyedPiiiii --------------------------
	.section	.text._Z10res_floyedPiiiii,"ax",@progbits
	.align	128
        .global         _Z10res_floyedPiiiii
        .type           _Z10res_floyedPiiiii,@function
        .size           _Z10res_floyedPiiiii,(.L_x_69 - _Z10res_floyedPiiiii)
        .other          _Z10res_floyedPiiiii,@"STO_CUDA_ENTRY STV_DEFAULT"
_Z10res_floyedPiiiii:
.text._Z10res_floyedPiiiii:
[----:B------:R-:W-:Y:S08]  /*0000*/  LDC R1, c[0x0][0x37c] ;  /* 0x0000df00ff017b82 */ /* 0x000ff00000000800 */
[----:B------:R-:W-:Y:S01]  /*0010*/  S2UR UR5, SR_CTAID.X ;  /* 0x00000000000579c3 */ /* 0x000fe20000002500 */
[----:B------:R-:W0:Y:S07]  /*0020*/  LDCU.64 UR12, c[0x0][0x390] ;  /* 0x00007200ff0c77ac */ /* 0x000e2e0008000a00 */
[----:B------:R-:W1:Y:S02]  /*0030*/  S2UR UR6, SR_CTAID.Y ;  /* 0x00000000000679c3 */ /* 0x000e640000002600 */
[----:B-1----:R-:W-:-:S04]  /*0040*/  UISETP.LT.AND UP0, UPT, UR5, UR6, UPT ;  /* 0x000000060500728c */ /* 0x002fc8000bf01270 */
[----:B------:R-:W-:-:S04]  /*0050*/  USEL UR4, UR5, UR6, !UP0 ;  /* 0x0000000605047287 */ /* 0x000fc8000c000000 */
[----:B0-----:R-:W-:-:S06]  /*0060*/  UISETP.GE.AND UP0, UPT, UR4, UR13, UPT ;  /* 0x0000000d0400728c */ /* 0x001fcc000bf06270 */
[----:B------:R-:W-:-:S13]  /*0070*/  PLOP3.LUT P0, PT, PT, PT, UP0, 0x80, 0x8 ;  /* 0x000000000008781c */ /* 0x000fda0003f0f008 */
[----:B------:R-:W-:Y:S05]  /*0080*/  @!P0 EXIT ;  /* 0x000000000000894d */ /* 0x000fea0003800000 */
[----:B------:R-:W0:Y:S01]  /*0090*/  S2R R0, SR_TID.X ;  /* 0x0000000000007919 */ /* 0x000e220000002100 */
[----:B------:R-:W1:Y:S01]  /*00a0*/  LDCU.64 UR14, c[0x0][0x388] ;  /* 0x00007100ff0e77ac */ /* 0x000e620008000a00 */
[----:B------:R-:W2:Y:S01]  /*00b0*/  LDC.64 R2, c[0x0][0x380] ;  /* 0x0000e000ff027b82 */ /* 0x000ea20000000a00 */
[----:B------:R-:W-:Y:S01]  /*00c0*/  IMAD.U32 R4, RZ, RZ, UR12 ;  /* 0x0000000cff047e24 */ /* 0x000fe2000f8e00ff */
[----:B------:R-:W3:Y:S01]  /*00d0*/  S2R R5, SR_TID.Y ;  /* 0x0000000000057919 */ /* 0x000ee20000002200 */
[----:B------:R-:W4:Y:S01]  /*00e0*/  LDCU.64 UR10, c[0x0][0x358] ;  /* 0x00006b00ff0a77ac */ /* 0x000f220008000a00 */
[----:B-1----:R-:W-:Y:S02]  /*00f0*/  IMAD.U32 R8, RZ, RZ, UR15 ;  /* 0x0000000fff087e24 */ /* 0x002fe4000f8e00ff */
[----:B0-----:R-:W-:Y:S02]  /*0100*/  IMAD R6, R4, UR5, R0 ;  /* 0x0000000504067c24 */ /* 0x001fe4000f8e0200 */
[----:B---3--:R-:W-:-:S02]  /*0110*/  IMAD R9, R8, UR12, R5 ;  /* 0x0000000c08097c24 */ /* 0x008fc4000f8e0205 */
[----:B------:R-:W-:Y:S02]  /*0120*/  IMAD R7, R4, UR6, R5 ;  /* 0x0000000604077c24 */ /* 0x000fe4000f8e0205 */
[----:B------:R-:W-:Y:S02]  /*0130*/  IMAD R8, R8, UR12, R0 ;  /* 0x0000000c08087c24 */ /* 0x000fe4000f8e0200 */
[----:B------:R-:W-:Y:S02]  /*0140*/  IMAD R9, R6, UR14, R9 ;  /* 0x0000000e06097c24 */ /* 0x000fe4000f8e0209 */
[----:B------:R-:W-:Y:S02]  /*0150*/  IMAD R11, R8, UR14, R7 ;  /* 0x0000000e080b7c24 */ /* 0x000fe4000f8e0207 */
[----:B--2---:R-:W-:-:S04]  /*0160*/  IMAD.WIDE R8, R9, 0x4, R2 ;  /* 0x0000000409087825 */ /* 0x004fc800078e0202 */
[----:B------:R-:W-:Y:S02]  /*0170*/  IMAD.WIDE R10, R11, 0x4, R2 ;  /* 0x000000040b0a7825 */ /* 0x000fe400078e0202 */
[----:B----4-:R0:W2:Y:S04]  /*0180*/  LDG.E R8, desc[UR10][R8.64] ;  /* 0x0000000a08087981 */ /* 0x0100a8000c1e1900 */
        /* <DEDUP_REMOVED lines=28> */
.L_x_25:
[----:B------:R-:W-:Y:S01]  /*0350*/  LEA R15, R0, UR4, 0x2 ;  /* 0x00000004000f7c11 */ /* 0x000fe2000f8e10ff */
[----:B------:R-:W-:Y:S01]  /*0360*/  LDS R19, [R10+UR4] ;  /* 0x000000040a137984 */ /* 0x000fe20008000800 */
[----:B------:R-:W-:Y:S01]  /*0370*/  VIADD R11, R10, UR4 ;  /* 0x000000040a0b7c36 */ /* 0x000fe20008000000 */
[----:B------:R-:W-:Y:S01]  /*0380*/  ULEA UR4, UR12, UR4, 0x5 ;  /* 0x000000040c047291 */ /* 0x000fe2000f8e28ff */
[----:B------:R-:W-:Y:S01]  /*0390*/  VIADD R8, R8, 0x8 ;  /* 0x0000000808087836 */ /* 0x000fe20000000000 */
[----:B------:R0:W1:Y:S01]  /*03a0*/  LDS R21, [R15] ;  /* 0x000000000f157984 */ /* 0x0000620000000800 */
[C---:B------:R-:W-:Y:S01]  /*03b0*/  IMAD R23, R4.reuse, 0x4, R11 ;  /* 0x0000000404177824 */ /* 0x040fe200078e020b */
[----:B------:R-:W-:Y:S02]  /*03c0*/  LEA R11, R4, R15, 0x2 ;  /* 0x0000000f040b7211 */ /* 0x000fe400078e10ff */
[----:B------:R-:W-:Y:S01]  /*03d0*/  ISETP.NE.AND P0, PT, R8, RZ, PT ;  /* 0x000000ff0800720c */ /* 0x000fe20003f05270 */
[C---:B------:R-:W-:Y:S01]  /*03e0*/  IMAD R27, R4.reuse, 0x4, R23 ;  /* 0x00000004041b7824 */ /* 0x040fe200078e0217 */
[----:B------:R-:W-:Y:S01]  /*03f0*/  LDS R12, [R23] ;  /* 0x00000000170c7984 */ /* 0x000fe20000000800 */
[----:B------:R-:W-:-:S03]  /*0400*/  IMAD R13, R4, 0x4, R11 ;  /* 0x00000004040d7824 */ /* 0x000fc600078e020b */
[C---:B------:R-:W-:Y:S01]  /*0410*/  LEA R29, R4.reuse, R27, 0x2 ;  /* 0x0000001b041d7211 */ /* 0x040fe200078e10ff */
[C---:B------:R-:W-:Y:S01]  /*0420*/  IMAD R17, R4.reuse, 0x4, R13 ;  /* 0x0000000404117824 */ /* 0x040fe200078e020d */
[----:B------:R-:W2:Y:S03]  /*0430*/  LDS R11, [R11] ;  /* 0x000000000b0b7984 */ /* 0x000ea60000000800 */
[C---:B------:R-:W-:Y:S01]  /*0440*/  IMAD R14, R4.reuse, 0x4, R29 ;  /* 0x00000004040e7824 */ /* 0x040fe200078e021d */
[----:B------:R-:W-:Y:S01]  /*0450*/  LDS R13, [R13] ;  /* 0x000000000d0d7984 */ /* 0x000fe20000000800 */
[C---:B0-----:R-:W-:Y:S02]  /*0460*/  LEA R15, R4.reuse, R17, 0x2 ;  /* 0x00000011040f7211 */ /* 0x041fe400078e10ff */
[C---:B------:R-:W-:Y:S01]  /*0470*/  IMAD R28, R4.reuse, 0x4, R14 ;  /* 0x00000004041c7824 */ /* 0x040fe200078e020e */
[----:B------:R0:W3:Y:S02]  /*0480*/  LDS R20, [R27] ;  /* 0x000000001b147984 */ /* 0x0000e40000000800 */
[----:B------:R-:W-:-:S02]  /*0490*/  IMAD R26, R4, 0x4, R15 ;  /* 0x00000004041a7824 */ /* 0x000fc400078e020f */
[----:B------:R-:W-:Y:S04]  /*04a0*/  LDS R17, [R17] ;  /* 0x0000000011117984 */ /* 0x000fe80000000800 */
[----:B------:R4:W5:Y:S01]  /*04b0*/  LDS R16, [R29] ;  /* 0x000000001d107984 */ /* 0x0009620000000800 */
[----:B0-----:R-:W-:-:S03]  /*04c0*/  IMAD R27, R4, 0x4, R26 ;  /* 0x00000004041b7824 */ /* 0x001fc600078e021a */
[----:B------:R-:W-:Y:S02]  /*04d0*/  LDS R15, [R15] ;  /* 0x000000000f0f7984 */ /* 0x000fe40000000800 */
[C---:B------:R-:W-:Y:S02]  /*04e0*/  LEA R22, R4.reuse, R27, 0x2 ;  /* 0x0000001b04167211 */ /* 0x040fe400078e10ff */
[----:B------:R-:W0:Y:S01]  /*04f0*/  LDS R14, [R14] ;  /* 0x000000000e0e7984 */ /* 0x000e220000000800 */
[C---:B----4-:R-:W-:Y:S02]  /*0500*/  LEA R29, R4.reuse, R28, 0x2 ;  /* 0x0000001c041d7211 */ /* 0x050fe400078e10ff */
[----:B-1----:R-:W-:Y:S01]  /*0510*/  VIADDMNMX R25, R19, R21, R18, PT ;  /* 0x0000001513197246 */ /* 0x002fe20003800112 */
[----:B------:R-:W-:Y:S02]  /*0520*/  LDS R23, [R28] ;  /* 0x000000001c177984 */ /* 0x000fe40000000800 */
[----:B------:R-:W-:-:S02]  /*0530*/  IMAD R19, R4, 0x4, R29 ;  /* 0x0000000404137824 */ /* 0x000fc400078e021d */
[----:B------:R-:W1:Y:S04]  /*0540*/  LDS R18, [R26] ;  /* 0x000000001a127984 */ /* 0x000e680000000800 */
[----:B------:R-:W-:Y:S01]  /*0550*/  LDS R21, [R29] ;  /* 0x000000001d157984 */ /* 0x000fe20000000800 */
[----:B--2---:R-:W-:-:S03]  /*0560*/  VIADDMNMX R11, R12, R11, R25, PT ;  /* 0x0000000b0c0b7246 */ /* 0x004fc60003800119 */
[----:B------:R-:W2:Y:S04]  /*0570*/  LDS R24, [R27] ;  /* 0x000000001b187984 */ /* 0x000ea80000000800 */
[----:B------:R-:W-:Y:S01]  /*0580*/  LDS R19, [R19] ;  /* 0x0000000013137984 */ /* 0x000fe20000000800 */
[----:B---3--:R-:W-:-:S03]  /*0590*/  VIADDMNMX R11, R20, R13, R11, PT ;  /* 0x0000000d140b7246 */ /* 0x008fc6000380010b */
[----:B------:R-:W3:Y:S01]  /*05a0*/  LDS R22, [R22] ;  /* 0x0000000016167984 */ /* 0x000ee20000000800 */
[----:B-----5:R-:W-:-:S04]  /*05b0*/  VIADDMNMX R11, R16, R17, R11, PT ;  /* 0x00000011100b7246 */ /* 0x020fc8000380010b */
[----:B0-----:R-:W-:-:S04]  /*05c0*/  VIADDMNMX R11, R14, R15, R11, PT ;  /* 0x0000000f0e0b7246 */ /* 0x001fc8000380010b */
[----:B-1----:R-:W-:-:S04]  /*05d0*/  VIADDMNMX R11, R23, R18, R11, PT ;  /* 0x00000012170b7246 */ /* 0x002fc8000380010b */
[----:B--2---:R-:W-:-:S04]  /*05e0*/  VIADDMNMX R11, R21, R24, R11, PT ;  /* 0x00000018150b7246 */ /* 0x004fc8000380010b */
[----:B---3--:R-:W-:Y:S01]  /*05f0*/  VIADDMNMX R18, R19, R22, R11, PT ;  /* 0x0000001613127246 */ /* 0x008fe2000380010b */
[----:B------:R-:W-:Y:S06]  /*0600*/  @P0 BRA `(.L_x_25) ;  /* 0xfffffffc00500947 */ /* 0x000fec000383ffff */
.L_x_24:
        /* <DEDUP_REMOVED lines=28> */
.L_x_26:
        /* <DEDUP_REMOVED lines=18> */
.L_x_27:
        /* <DEDUP_REMOVED lines=8> */
.L_x_23:
[----:B------:R-:W-:-:S04]  /*0970*/  IMAD R7, R6, UR14, R7 ;  /* 0x0000000e06077c24 */ /* 0x000fc8000f8e0207 */
[----:B------:R-:W-:-:S05]  /*0980*/  IMAD.WIDE R2, R7, 0x4, R2 ;  /* 0x0000000407027825 */ /* 0x000fca00078e0202 */
[----:B------:R-:W2:Y:S02]  /*0990*/  LDG.E R5, desc[UR10][R2.64] ;  /* 0x0000000a02057981 */ /* 0x000ea4000c1e1900 */
[----:B--2---:R-:W-:-:S05]  /*09a0*/  VIMNMX R5, PT, PT, R5, R18, PT ;  /* 0x0000001205057248 */ /* 0x004fca0003fe0100 */
[----:B------:R-:W-:Y:S01]  /*09b0*/  STG.E desc[UR10][R2.64], R5 ;  /* 0x0000000502007986 */ /* 0x000fe2000c10190a */
[----:B------:R-:W-:Y:S05]  /*09c0*/  EXIT ;  /* 0x000000000000794d */ /* 0x000fea0003800000 */
.L_x_28:
        /* <DEDUP_REMOVED lines=11> */
.L_x_69:


//--------------------- .text._Z15res_floyed_fullPiiii --------------------------
	.section	.text._Z15res_floyed_fullPiiii,"ax",@progbits
	.align	128
        .global         _Z15res_floyed_fullPiiii
        .type           _Z15res_floyed_fullPiiii,@function
        .size           _Z15res_floyed_fullPiiii,(.L_x_70 - _Z15res_floyed_fullPiiii)
        .other          _Z15res_floyed_fullPiiii,@"STO_CUDA_ENTRY STV_DEFAULT"
_Z15res_floyed_fullPiiii:
.text._Z15res_floyed_fullPiiii:
[----:B------:R-:W-:Y:S08]  /*0000*/  LDC R1, c[0x0][0x37c] ;  /* 0x0000df00ff017b82 */ /* 0x000ff00000000800 */
[----:B------:R-:W0:Y:S01]  /*0010*/  S2UR UR6, SR_CTAID.X ;  /* 0x00000000000679c3 */ /* 0x000e220000002500 */
[----:B------:R-:W1:Y:S01]  /*0020*/  LDCU.64 UR12, c[0x0][0x388] ;  /* 0x00007100ff0c77ac */ /* 0x000e620008000a00 */
[----:B------:R-:W2:Y:S01]  /*0030*/  S2R R0, SR_TID.X ;  /* 0x0000000000007919 */ /* 0x000ea20000002100 */
[----:B------:R-:W2:Y:S01]  /*0040*/  LDCU UR9, c[0x0][0x390] ;  /* 0x00007200ff0977ac */ /* 0x000ea20008000800 */
[----:B------:R-:W3:Y:S04]  /*0050*/  S2R R5, SR_TID.Y ;  /* 0x0000000000057919 */ /* 0x000ee80000002200 */
[----:B------:R-:W4:Y:S01]  /*0060*/  S2UR UR7, SR_CTAID.Y ;  /* 0x00000000000779c3 */ /* 0x000f220000002600 */
[----:B------:R-:W5:Y:S07]  /*0070*/  LDCU.64 UR10, c[0x0][0x358] ;  /* 0x00006b00ff0a77ac */ /* 0x000f6e0008000a00 */
[----:B------:R-:W5:Y:S01]  /*0080*/  LDC.64 R2, c[0x0][0x380] ;  /* 0x0000e000ff027b82 */ /* 0x000f620000000a00 */
[----:B-1----:R-:W-:Y:S01]  /*0090*/  IMAD.U32 R9, RZ, RZ, UR13 ;  /* 0x0000000dff097e24 */ /* 0x002fe2000f8e00ff */
[----:B0-----:R-:W-:-:S02]  /*00a0*/  UISETP.GE.AND UP0, UPT, UR6, UR13, UPT ;  /* 0x0000000d0600728c */ /* 0x001fc4000bf06270 */
[----:B------:R-:W-:Y:S02]  /*00b0*/  UIADD3 UR4, UPT, UPT, UR6, 0x1, URZ ;  /* 0x0000000106047890 */ /* 0x000fe4000fffe0ff */
[----:B----4-:R-:W-:Y:S02]  /*00c0*/  UISETP.GE.AND UP1, UPT, UR7, UR13, UPT ;  /* 0x0000000d0700728c */ /* 0x010fe4000bf26270 */
[----:B------:R-:W-:Y:S01]  /*00d0*/  UIADD3 UR5, UPT, UPT, UR7, 0x1, URZ ;  /* 0x0000000107057890 */ /* 0x000fe2000fffe0ff */
[----:B--2---:R-:W-:-:S04]  /*00e0*/  IMAD R6, R9, UR9, R0 ;  /* 0x0000000909067c24 */ /* 0x004fc8000f8e0200 */
[----:B------:R-:W-:Y:S01]  /*00f0*/  @!UP0 UIADD3 UR4, UPT, UPT, UR6, URZ, URZ ;  /* 0x000000ff06048290 */ /* 0x000fe2000fffe0ff */
[----:B---3--:R-:W-:-:S05]  /*0100*/  IMAD R9, R9, UR9, R5 ;  /* 0x0000000909097c24 */ /* 0x008fca000f8e0205 */
[----:B------:R-:W-:Y:S01]  /*0110*/  IMAD.U32 R7, RZ, RZ, UR4 ;  /* 0x00000004ff077e24 */ /* 0x000fe2000f8e00ff */
[----:B------:R-:W-:-:S03]  /*0120*/  @!UP1 UIADD3 UR5, UPT, UPT, UR7, URZ, URZ ;  /* 0x000000ff07059290 */ /* 0x000fc6000fffe0ff */
[----:B------:R-:W-:-:S03]  /*0130*/  IMAD R4, R7, UR9, R0 ;  /* 0x0000000907047c24 */ /* 0x000fc6000f8e0200 */
[----:B------:R-:W-:Y:S01]  /*0140*/  MOV R8, UR5 ;  /* 0x0000000500087c02 */ /* 0x000fe20008000f00 */
[----:B------:R-:W-:-:S04]  /*0150*/  IMAD R9, R4, UR12, R9 ;  /* 0x0000000c04097c24 */ /* 0x000fc8000f8e0209 */
[----:B------:R-:W-:Y:S02]  /*0160*/  IMAD R7, R8, UR9, R5 ;  /* 0x0000000908077c24 */ /* 0x000fe4000f8e0205 */
[----:B-----5:R-:W-:-:S04]  /*0170*/  IMAD.WIDE R8, R9, 0x4, R2 ;  /* 0x0000000409087825 */ /* 0x020fc800078e0202 */
[----:B------:R-:W-:Y:S02]  /*0180*/  IMAD R11, R6, UR12, R7 ;  /* 0x0000000c060b7c24 */ /* 0x000fe4000f8e0207 */
[----:B------:R0:W2:Y:S02]  /*0190*/  LDG.E R8, desc[UR10][R8.64] ;  /* 0x0000000a08087981 */ /* 0x0000a4000c1e1900 */
[----:B------:R-:W-:-:S06]  /*01a0*/  IMAD.WIDE R10, R11, 0x4, R2 ;  /* 0x000000040b0a7825 */ /* 0x000fcc00078e0202 */
[----:B------:R1:W3:Y:S01]  /*01b0*/  LDG.E R10, desc[UR10][R10.64] ;  /* 0x0000000a0a0a7981 */ /* 0x0002e2000c1e1900 */
[----:B------:R-:W4:Y:S01]  /*01c0*/  S2UR UR6, SR_CgaCtaId ;  /* 0x00000000000679c3 */ /* 0x000f220000008800 */
[----:B------:R-:W-:Y:S01]  /*01d0*/  UIMAD UR4, UR9, UR9, URZ ;  /* 0x00000009090472a4 */ /* 0x000fe2000f8e02ff */
[----:B------:R-:W-:-:S03]  /*01e0*/  UMOV UR5, 0x400 ;  /* 0x0000040000057882 */ /* 0x000fc60000000000 */
[----:B------:R-:W-:Y:S01]  /*01f0*/  USHF.L.U32 UR4, UR4, 0x2, URZ ;  /* 0x0000000204047899 */ /* 0x000fe200080006ff */
[----:B------:R-:W-:Y:S02]  /*0200*/  IMAD R6, R5, UR9, R0 ;  /* 0x0000000905067c24 */ /* 0x000fe4000f8e0200 */
[----:B------:R-:W-:Y:S01]  /*0210*/  IMAD R12, R0, UR9, R5 ;  /* 0x00000009000c7c24 */ /* 0x000fe2000f8e0205 */
[----:B----4-:R-:W-:-:S04]  /*0220*/  ULEA UR5, UR6, UR5, 0x18 ;  /* 0x0000000506057291 */ /* 0x010fc8000f8ec0ff */
[----:B------:R-:W-:Y:S02]  /*0230*/  UIADD3 UR6, UPT, UPT, UR4, UR5, URZ ;  /* 0x0000000504067290 */ /* 0x000fe4000fffe0ff */
[----:B------:R-:W-:-:S04]  /*0240*/  LEA R13, R6, UR5, 0x2 ;  /* 0x00000005060d7c11 */ /* 0x000fc8000f8e10ff */
[----:B0-----:R-:W-:Y:S01]  /*0250*/  LEA R9, R12, UR6, 0x2 ;  /* 0x000000060c097c11 */ /* 0x001fe2000f8e10ff */
[----:B------:R-:W-:Y:S02]  /*0260*/  UISETP.GE.AND UP0, UPT, UR9, 0x1, UPT ;  /* 0x000000010900788c */ /* 0x000fe4000bf06270 */
[----:B------:R-:W-:-:S06]  /*0270*/  UIMAD UR7, UR12, 0x65, URZ ;  /* 0x000000650c0778a4 */ /* 0x000fcc000f8e02ff */
[----:B-1----:R-:W-:Y:S01]  /*0280*/  IMAD.U32 R11, RZ, RZ, UR7 ;  /* 0x00000007ff0b7e24 */ /* 0x002fe2000f8e00ff */
        /* <DEDUP_REMOVED lines=12> */
[----:B------:R-:W-:Y:S01]  /*0350*/  MOV R8, UR8 ;  /* 0x0000000800087c02 */ /* 0x000fe20008000f00 */
[----:B------:R-:W-:-:S07]  /*0360*/  IMAD R6, RZ, RZ, -UR8 ;  /* 0x80000008ff067e24 */ /* 0x000fce000f8e02ff */
.L_x_31:
[----:B------:R-:W-:Y:S01]  /*0370*/  LEA R15, R0, UR4, 0x2 ;  /* 0x00000004000f7c11 */ /* 0x000fe2000f8e10ff */
[----:B------:R-:W-:Y:S01]  /*0380*/  LDS R14, [R9+UR4] ;  /* 0x00000004090e7984 */ /* 0x000fe20008000800 */
[----:B------:R-:W-:Y:S01]  /*0390*/  IMAD.U32 R10, RZ, RZ, UR9 ;  /* 0x00000009ff0a7e24 */ /* 0x000fe2000f8e00ff */
[----:B------:R-:W-:Y:S01]  /*03a0*/  IADD3 R13, PT, PT, R9, UR4, RZ ;  /* 0x00000004090d7c10 */ /* 0x000fe2000fffe0ff */
[----:B------:R-:W-:Y:S01]  /*03b0*/  ULEA UR4, UR9, UR4, 0x5 ;  /* 0x0000000409047291 */ /* 0x000fe2000f8e28ff */
[----:B------:R-:W0:Y:S01]  /*03c0*/  LDS R12, [R15] ;  /* 0x000000000f0c7984 */ /* 0x000e220000000800 */
[----:B------:R-:W-:Y:S01]  /*03d0*/  IMAD R19, R10, 0x4, R15 ;  /* 0x000000040a137824 */ /* 0x000fe200078e020f */
[----:B------:R-:W-:Y:S01]  /*03e0*/  IADD3 R6, PT, PT, R6, 0x8, RZ ;  /* 0x0000000806067810 */ /* 0x000fe20007ffe0ff */
[----:B------:R-:W-:-:S03]  /*03f0*/  IMAD R13, R10, 0x4, R13 ;  /* 0x000000040a0d7824 */ /* 0x000fc600078e020d */
[C---:B------:R-:W-:Y:S01]  /*0400*/  LEA R21, R10.reuse, R19, 0x2 ;  /* 0x000000130a157211 */ /* 0x040fe200078e10ff */
[----:B------:R-:W-:Y:S01]  /*0410*/  IMAD R23, R10, 0x4, R13 ;  /* 0x000000040a177824 */ /* 0x000fe200078e020d */
[----:B------:R-:W-:Y:S01]  /*0420*/  ISETP.NE.AND P0, PT, R6, RZ, PT ;  /* 0x000000ff0600720c */ /* 0x000fe20003f05270 */
[----:B------:R-:W-:Y:S02]  /*0430*/  LDS R13, [R13] ;  /* 0x000000000d0d7984 */ /* 0x000fe40000000800 */
[C---:B------:R-:W-:Y:S01]  /*0440*/  IMAD R25, R10.reuse, 0x4, R21 ;  /* 0x000000040a197824 */ /* 0x040fe200078e0215 */
[C---:B------:R-:W-:Y:S01]  /*0450*/  LEA R17, R10.reuse, R23, 0x2 ;  /* 0x000000170a117211 */ /* 0x040fe200078e10ff */
[----:B------:R1:W-:Y:S02]  /*0460*/  LDS R15, [R23] ;  /* 0x00000000170f7984 */ /* 0x0003e40000000800 */
[C---:B------:R-:W-:Y:S02]  /*0470*/  IMAD R27, R10.reuse, 0x4, R25 ;  /* 0x000000040a1b7824 */ /* 0x040fe400078e0219 */
[C---:B------:R-:W-:Y:S01]  /*0480*/  IMAD R29, R10.reuse, 0x4, R17 ;  /* 0x000000040a1d7824 */ /* 0x040fe200078e0211 */
[----:B------:R-:W-:Y:S02]  /*0490*/  LDS R16, [R25] ;  /* 0x0000000019107984 */ /* 0x000fe40000000800 */
[C---:B------:R-:W-:Y:S01]  /*04a0*/  LEA R20, R10.reuse, R27, 0x2 ;  /* 0x0000001b0a147211 */ /* 0x040fe200078e10ff */
[C---:B------:R-:W-:Y:S01]  /*04b0*/  IMAD R24, R10.reuse, 0x4, R29 ;  /* 0x000000040a187824 */ /* 0x040fe200078e021d */
[----:B------:R-:W-:Y:S02]  /*04c0*/  LDS R17, [R17] ;  /* 0x0000000011117984 */ /* 0x000fe40000000800 */
[C---:B------:R-:W-:Y:S01]  /*04d0*/  LEA R26, R10.reuse, R20, 0x2 ;  /* 0x000000140a1a7211 */ /* 0x040fe200078e10ff */
[C---:B------:R-:W-:Y:S01]  /*04e0*/  IMAD R28, R10.reuse, 0x4, R24 ;  /* 0x000000040a1c7824 */ /* 0x040fe200078e0218 */
[----:B------:R-:W-:Y:S02]  /*04f0*/  LDS R18, [R27] ;  /* 0x000000001b127984 */ /* 0x000fe40000000800 */
[C---:B-1----:R-:W-:Y:S01]  /*0500*/  LEA R23, R10.reuse, R26, 0x2 ;  /* 0x0000001a0a177211 */ /* 0x042fe200078e10ff */
[----:B------:R-:W-:Y:S01]  /*0510*/  IMAD R22, R10, 0x4, R28 ;  /* 0x000000040a167824 */ /* 0x000fe200078e021c */
[----:B------:R-:W-:Y:S04]  /*0520*/  LDS R20, [R20] ;  /* 0x0000000014147984 */ /* 0x000fe80000000800 */
[----:B------:R-:W-:Y:S04]  /*0530*/  LDS R10, [R28] ;  /* 0x000000001c0a7984 */ /* 0x000fe80000000800 */
[----:B------:R-:W-:Y:S01]  /*0540*/  LDS R25, [R26] ;  /* 0x000000001a197984 */ /* 0x000fe20000000800 */
[----:B0-----:R-:W-:-:S03]  /*0550*/  VIADDMNMX R11, R14, R12, R11, PT ;  /* 0x0000000c0e0b7246 */ /* 0x001fc6000380010b */
[----:B------:R-:W0:Y:S04]  /*0560*/  LDS R12, [R19] ;  /* 0x00000000130c7984 */ /* 0x000e280000000800 */
[----:B------:R-:W1:Y:S04]  /*0570*/  LDS R14, [R21] ;  /* 0x00000000150e7984 */ /* 0x000e680000000800 */
[----:B------:R-:W2:Y:S04]  /*0580*/  LDS R19, [R29] ;  /* 0x000000001d137984 */ /* 0x000ea80000000800 */
[----:B------:R-:W3:Y:S04]  /*0590*/  LDS R21, [R24] ;  /* 0x0000000018157984 */ /* 0x000ee80000000800 */
[----:B------:R-:W-:Y:S04]  /*05a0*/  LDS R23, [R23] ;  /* 0x0000000017177984 */ /* 0x000fe80000000800 */
[----:B------:R-:W4:Y:S01]  /*05b0*/  LDS R22, [R22] ;  /* 0x0000000016167984 */ /* 0x000f220000000800 */
[----:B0-----:R-:W-:-:S04]  /*05c0*/  VIADDMNMX R11, R13, R12, R11, PT ;  /* 0x0000000c0d0b7246 */ /* 0x001fc8000380010b */
[----:B-1----:R-:W-:-:S04]  /*05d0*/  VIADDMNMX R11, R15, R14, R11, PT ;  /* 0x0000000e0f0b7246 */ /* 0x002fc8000380010b */
[----:B------:R-:W-:-:S04]  /*05e0*/  VIADDMNMX R11, R17, R16, R11, PT ;  /* 0x00000010110b7246 */ /* 0x000fc8000380010b */
[----:B--2---:R-:W-:-:S04]  /*05f0*/  VIADDMNMX R11, R19, R18, R11, PT ;  /* 0x00000012130b7246 */ /* 0x004fc8000380010b */
[----:B---3--:R-:W-:-:S04]  /*0600*/  VIADDMNMX R11, R21, R20, R11, PT ;  /* 0x00000014150b7246 */ /* 0x008fc8000380010b */
[----:B------:R-:W-:-:S04]  /*0610*/  VIADDMNMX R11, R10, R25, R11, PT ;  /* 0x000000190a0b7246 */ /* 0x000fc8000380010b */
[----:B----4-:R-:W-:Y:S01]  /*0620*/  VIADDMNMX R11, R22, R23, R11, PT ;  /* 0x00000017160b7246 */ /* 0x010fe2000380010b */
[----:B------:R-:W-:Y:S06]  /*0630*/  @P0 BRA `(.L_x_31) ;  /* 0xfffffffc004c0947 */ /* 0x000fec000383ffff */
.L_x_30:
[----:B------:R-:W-:Y:S05]  /*0640*/  BRA.U !UP1, `(.L_x_29) ;  /* 0x0000000109dc7547 */ /* 0x000fea000b800000 */
[----:B------:R-:W-:Y:S02]  /*0650*/  UISETP.GE.U32.AND UP0, UPT, UR7, 0x4, UPT ;  /* 0x000000040700788c */ /* 0x000fe4000bf06070 */
[----:B------:R-:W-:-:S04]  /*0660*/  ULOP3.LUT UR4, UR9, 0x3, URZ, 0xc0, !UPT ;  /* 0x0000000309047892 */ /* 0x000fc8000f8ec0ff */
[----:B------:R-:W-:-:S03]  /*0670*/  UISETP.NE.AND UP1, UPT, UR4, URZ, UPT ;  /* 0x000000ff0400728c */ /* 0x000fc6000bf25270 */
[----:B------:R-:W-:Y:S08]  /*0680*/  BRA.U !UP0, `(.L_x_32) ;  /* 0x0000000108607547 */ /* 0x000ff0000b800000 */
[C---:B------:R-:W-:Y:S02]  /*0690*/  IMAD R9, R8.reuse, UR9, R5 ;  /* 0x0000000908097c24 */ /* 0x040fe4000f8e0205 */
[C---:B------:R-:W-:Y:S01]  /*06a0*/  IMAD R6, R8.reuse, UR9, R0 ;  /* 0x0000000908067c24 */ /* 0x040fe2000f8e0200 */
[----:B------:R-:W-:Y:S01]  /*06b0*/  IADD3 R8, PT, PT, R8, 0x4, RZ ;  /* 0x0000000408087810 */ /* 0x000fe20007ffe0ff */
[----:B------:R-:W-:Y:S01]  /*06c0*/  IMAD.U32 R19, RZ, RZ, UR9 ;  /* 0x00000009ff137e24 */ /* 0x000fe2000f8e00ff */
        /* <DEDUP_REMOVED lines=20> */
.L_x_32:
[----:B------:R-:W-:Y:S05]  /*0810*/  BRA.U !UP1, `(.L_x_29) ;  /* 0x0000000109687547 */ /* 0x000fea000b800000 */
[----:B------:R-:W-:Y:S02]  /*0820*/  UISETP.NE.AND UP0, UPT, UR4, 0x1, UPT ;  /* 0x000000010400788c */ /* 0x000fe4000bf05270 */
[----:B------:R-:W-:-:S04]  /*0830*/  ULOP3.LUT UR7, UR9, 0x1, URZ, 0xc0, !UPT ;  /* 0x0000000109077892 */ /* 0x000fc8000f8ec0ff */
[----:B------:R-:W-:-:S03]  /*0840*/  UISETP.NE.U32.AND UP1, UPT, UR7, 0x1, UPT ;  /* 0x000000010700788c */ /* 0x000fc6000bf25070 */
[----:B------:R-:W-:Y:S08]  /*0850*/  BRA.U !UP0, `(.L_x_33) ;  /* 0x0000000108387547 */ /* 0x000ff0000b800000 */
[C---:B------:R-:W-:Y:S02]  /*0860*/  IMAD R6, R8.reuse, UR9, R0 ;  /* 0x0000000908067c24 */ /* 0x040fe4000f8e0200 */
[C---:B------:R-:W-:Y:S01]  /*0870*/  IMAD R9, R8.reuse, UR9, R5 ;  /* 0x0000000908097c24 */ /* 0x040fe2000f8e0205 */
[----:B------:R-:W-:Y:S01]  /*0880*/  IADD3 R8, PT, PT, R8, 0x2, RZ ;  /* 0x0000000208087810 */ /* 0x000fe20007ffe0ff */
[----:B------:R-:W-:Y:S01]  /*0890*/  IMAD.U32 R14, RZ, RZ, UR9 ;  /* 0x00000009ff0e7e24 */ /* 0x000fe2000f8e00ff */
        /* <DEDUP_REMOVED lines=10> */
.L_x_33:
        /* <DEDUP_REMOVED lines=8> */
.L_x_29:
[----:B------:R-:W-:-:S04]  /*09c0*/  IMAD R7, R4, UR12, R7 ;  /* 0x0000000c04077c24 */ /* 0x000fc8000f8e0207 */
[----:B------:R-:W-:-:S05]  /*09d0*/  IMAD.WIDE R2, R7, 0x4, R2 ;  /* 0x0000000407027825 */ /* 0x000fca00078e0202 */
[----:B------:R-:W2:Y:S02]  /*09e0*/  LDG.E R0, desc[UR10][R2.64] ;  /* 0x0000000a02007981 */ /* 0x000ea4000c1e1900 */
[----:B--2---:R-:W-:-:S05]  /*09f0*/  VIMNMX R11, PT, PT, R0, R11, PT ;  /* 0x0000000b000b7248 */ /* 0x004fca0003fe0100 */
[----:B------:R-:W-:Y:S01]  /*0a00*/  STG.E desc[UR10][R2.64], R11 ;  /* 0x0000000b02007986 */ /* 0x000fe2000c10190a */
[----:B------:R-:W-:Y:S05]  /*0a10*/  EXIT ;  /* 0x000000000000794d */ /* 0x000fea0003800000 */
.L_x_34:
        /* <DEDUP_REMOVED lines=14> */
.L_x_70:


//--------------------- .text._Z16pivot_row_floyedPiiiiS_ --------------------------
	.section	.text._Z16pivot_row_floyedPiiiiS_,"ax",@progbits
	.align	128
        .global         _Z16pivot_row_floyedPiiiiS_
        .type           _Z16pivot_row_floyedPiiiiS_,@function
        .size           _Z16pivot_row_floyedPiiiiS_,(.L_x_71 - _Z16pivot_row_floyedPiiiiS_)
        .other          _Z16pivot_row_floyedPiiiiS_,@"STO_CUDA_ENTRY STV_DEFAULT"
_Z16pivot_row_floyedPiiiiS_:
.text._Z16pivot_row_floyedPiiiiS_:
[----:B------:R-:W-:Y:S08]  /*0000*/  LDC R1, c[0x0][0x37c] ;  /* 0x0000df00ff017b82 */ /* 0x000ff00000000800 */
[----:B------:R-:W0:Y:S01]  /*0010*/  S2UR UR5, SR_CTAID.X ;  /* 0x00000000000579c3 */ /* 0x000e220000002500 */
[----:B------:R-:W0:Y:S01]  /*0020*/  LDCU.64 UR8, c[0x0][0x388] ;  /* 0x00007100ff0877ac */ /* 0x000e220008000a00 */
[----:B------:R-:W1:Y:S01]  /*0030*/  S2R R6, SR_TID.X ;  /* 0x0000000000067919 */ /* 0x000e620000002100 */
[----:B------:R-:W2:Y:S01]  /*0040*/  LDCU.64 UR6, c[0x0][0x358] ;  /* 0x00006b00ff0677ac */ /* 0x000ea20008000a00 */
[----:B------:R-:W3:Y:S04]  /*0050*/  S2R R9, SR_TID.Y ;  /* 0x0000000000097919 */ /* 0x000ee80000002200 */
[----:B------:R-:W4:Y:S08]  /*0060*/  LDC R0, c[0x0][0x390] ;  /* 0x0000e400ff007b82 */ /* 0x000f300000000800 */
[----:B------:R-:W5:Y:S01]  /*0070*/  LDC.64 R12, c[0x0][0x380] ;  /* 0x0000e000ff0c7b82 */ /* 0x000f620000000a00 */
[----:B0-----:R-:W-:-:S02]  /*0080*/  UISETP.GE.AND UP0, UPT, UR5, UR9, UPT ;  /* 0x000000090500728c */ /* 0x001fc4000bf06270 */
[----:B------:R-:W-:Y:S01]  /*0090*/  UIADD3 UR4, UPT, UPT, UR5, 0x1, URZ ;  /* 0x0000000105047890 */ /* 0x000fe2000fffe0ff */
[----:B----4-:R-:W-:-:S08]  /*00a0*/  IMAD R5, R0, UR9, RZ ;  /* 0x0000000900057c24 */ /* 0x010fd0000f8e02ff */
[----:B------:R-:W-:Y:S01]  /*00b0*/  @!UP0 UIADD3 UR4, UPT, UPT, UR5, URZ, URZ ;  /* 0x000000ff05048290 */ /* 0x000fe2000fffe0ff */
[C---:B-1----:R-:W-:Y:S02]  /*00c0*/  IMAD.IADD R2, R5.reuse, 0x1, R6 ;  /* 0x0000000105027824 */ /* 0x042fe400078e0206 */
[----:B---3--:R-:W-:-:S03]  /*00d0*/  IMAD.IADD R3, R5, 0x1, R9 ;  /* 0x0000000105037824 */ /* 0x008fc600078e0209 */
[----:B------:R-:W-:Y:S02]  /*00e0*/  IMAD R7, R0, UR4, RZ ;  /* 0x0000000400077c24 */ /* 0x000fe4000f8e02ff */
[----:B------:R-:W-:Y:S02]  /*00f0*/  IMAD R15, R2, UR8, R3 ;  /* 0x00000008020f7c24 */ /* 0x000fe4000f8e0203 */
[----:B------:R-:W-:-:S04]  /*0100*/  IMAD.IADD R11, R7, 0x1, R9 ;  /* 0x00000001070b7824 */ /* 0x000fc800078e0209 */
[----:B------:R-:W-:-:S04]  /*0110*/  IMAD R11, R2, UR8, R11 ;  /* 0x00000008020b7c24 */ /* 0x000fc8000f8e020b */
[----:B-----5:R-:W-:-:S04]  /*0120*/  IMAD.WIDE R2, R11, 0x4, R12 ;  /* 0x000000040b027825 */ /* 0x020fc800078e020c */
[----:B------:R-:W-:Y:S02]  /*0130*/  IMAD.WIDE R12, R15, 0x4, R12 ;  /* 0x000000040f0c7825 */ /* 0x000fe400078e020c */
[----:B--2---:R-:W2:Y:S04]  /*0140*/  LDG.E R15, desc[UR6][R2.64] ;  /* 0x00000006020f7981 */ /* 0x004ea8000c1e1900 */
[----:B------:R-:W3:Y:S01]  /*0150*/  LDG.E R13, desc[UR6][R12.64] ;  /* 0x000000060c0d7981 */ /* 0x000ee2000c1e1900 */
[----:B------:R-:W0:Y:S01]  /*0160*/  S2UR UR5, SR_CgaCtaId ;  /* 0x00000000000579c3 */ /* 0x000e220000008800 */
[-C--:B------:R-:W-:Y:S01]  /*0170*/  IMAD R4, R0, R0.reuse, RZ ;  /* 0x0000000000047224 */ /* 0x080fe200078e02ff */
[----:B------:R-:W-:Y:S01]  /*0180*/  UMOV UR4, 0x400 ;  /* 0x0000040000047882 */ /* 0x000fe20000000000 */
[----:B------:R-:W-:Y:S01]  /*0190*/  IMAD R6, R6, R0, RZ ;  /* 0x0000000006067224 */ /* 0x000fe200078e02ff */
[----:B------:R-:W-:-:S02]  /*01a0*/  ISETP.GE.AND P0, PT, R0, 0x1, PT ;  /* 0x000000010000780c */ /* 0x000fc40003f06270 */
[----:B------:R-:W-:Y:S01]  /*01b0*/  SHF.L.U32 R14, R4, 0x2, RZ ;  /* 0x00000002040e7819 */ /* 0x000fe200000006ff */
[----:B------:R-:W-:Y:S01]  /*01c0*/  IMAD.IADD R4, R6, 0x1, R9 ;  /* 0x0000000106047824 */ /* 0x000fe200078e0209 */
[----:B0-----:R-:W-:-:S06]  /*01d0*/  ULEA UR4, UR5, UR4, 0x18 ;  /* 0x0000000405047291 */ /* 0x001fcc000f8ec0ff */
[----:B------:R-:W-:Y:S01]  /*01e0*/  VIADD R11, R14, UR4 ;  /* 0x000000040e0b7c36 */ /* 0x000fe20008000000 */
[----:B------:R-:W-:-:S03]  /*01f0*/  LEA R10, R4, UR4, 0x2 ;  /* 0x00000004040a7c11 */ /* 0x000fc6000f8e10ff */
[----:B------:R-:W-:-:S05]  /*0200*/  IMAD R8, R4, 0x4, R11 ;  /* 0x0000000404087824 */ /* 0x000fca00078e020b */
[----:B--2---:R0:W-:Y:S04]  /*0210*/  STS [R8], R15 ;  /* 0x0000000f08007388 */ /* 0x0041e80000000800 */
[----:B---3--:R0:W-:Y:S01]  /*0220*/  STS [R10], R13 ;  /* 0x0000000d0a007388 */ /* 0x0081e20000000800 */
[----:B------:R-:W-:Y:S06]  /*0230*/  BAR.SYNC.DEFER_BLOCKING 0x0 ;  /* 0x0000000000007b1d */ /* 0x000fec0000010000 */
[----:B------:R-:W-:Y:S05]  /*0240*/  @!P0 BRA `(.L_x_35) ;  /* 0x0000000800388947 */ /* 0x000fea0003800000 */
[C---:B------:R-:W-:Y:S01]  /*0250*/  ISETP.GE.U32.AND P1, PT, R0.reuse, 0x8, PT ;  /* 0x000000080000780c */ /* 0x040fe20003f26070 */
[----:B0-----:R-:W-:Y:S01]  /*0260*/  HFMA2 R13, -RZ, RZ, 0, 0 ;  /* 0x00000000ff0d7431 */ /* 0x001fe200000001ff */
[----:B------:R-:W-:-:S04]  /*0270*/  LOP3.LUT R20, R0, 0x7, RZ, 0xc0, !PT ;  /* 0x0000000700147812 */ /* 0x000fc800078ec0ff */
[----:B------:R-:W-:-:S07]  /*0280*/  ISETP.NE.AND P0, PT, R20, RZ, PT ;  /* 0x000000ff1400720c */ /* 0x000fce0003f05270 */
[----:B------:R-:W-:Y:S06]  /*0290*/  @!P1 BRA `(.L_x_36) ;  /* 0x0000000400089947 */ /* 0x000fec0003800000 */
[----:B------:R-:W-:Y:S01]  /*02a0*/  IMAD R14, R9, 0x4, R14 ;  /* 0x00000004090e7824 */ /* 0x000fe200078e020e */
[----:B------:R-:W-:Y:S02]  /*02b0*/  LEA R12, R6, UR4, 0x2 ;  /* 0x00000004060c7c11 */ /* 0x000fe4000f8e10ff */
[----:B------:R-:W-:Y:S01]  /*02c0*/  LOP3.LUT R13, R0, 0x7ffffff8, RZ, 0xc0, !PT ;  /* 0x7ffffff8000d7812 */ /* 0x000fe200078ec0ff */
[----:B------:R-:W-:Y:S02]  /*02d0*/  VIADD R15, R14, UR4 ;  /* 0x000000040e0f7c36 */ /* 0x000fe40008000000 */
[----:B------:R-:W-:Y:S01]  /*02e0*/  VIADD R12, R12, 0x10 ;  /* 0x000000100c0c7836 */ /* 0x000fe20000000000 */
[----:B------:R-:W-:-:S07]  /*02f0*/  IADD3 R14, PT, PT, -R13, RZ, RZ ;  /* 0x000000ff0d0e7210 */ /* 0x000fce0007ffe1ff */
.L_x_37:
[----:B------:R-:W-:Y:S01]  /*0300*/  LDS R16, [R8] ;  /* 0x0000000008107984 */ /* 0x000fe20000000800 */
[----:B------:R-:W-:Y:S02]  /*0310*/  IMAD R21, R0, 0x4, R15 ;  /* 0x0000000400157824 */ /* 0x000fe400078e020f */
[----:B------:R-:W-:Y:S01]  /*0320*/  VIADD R14, R14, 0x8 ;  /* 0x000000080e0e7836 */ /* 0x000fe20000000000 */
[----:B------:R-:W-:Y:S01]  /*0330*/  LDS R17, [R12+-0x10] ;  /* 0xfffff0000c117984 */ /* 0x000fe20000000800 */
[----:B------:R-:W-:-:S03]  /*0340*/  IMAD R25, R0, 0x4, R21 ;  /* 0x0000000400197824 */ /* 0x000fc600078e0215 */
[----:B0-----:R0:W1:Y:S01]  /*0350*/  LDS R18, [R15] ;  /* 0x000000000f127984 */ /* 0x0010620000000800 */
[----:B------:R-:W-:Y:S02]  /*0360*/  ISETP.NE.AND P1, PT, R14, RZ, PT ;  /* 0x000000ff0e00720c */ /* 0x000fe40003f25270 */
[----:B0-----:R-:W-:Y:S02]  /*0370*/  LEA R15, R0, R15, 0x5 ;  /* 0x0000000f000f7211 */ /* 0x001fe400078e28ff */
[----:B-1----:R-:W-:-:S05]  /*0380*/  VIADDMNMX R17, R18, R17, R16, PT ;  /* 0x0000001112117246 */ /* 0x002fca0003800110 */
[----:B------:R-:W-:Y:S01]  /*0390*/  STS [R8], R17 ;  /* 0x0000001108007388 */ /* 0x000fe20000000800 */
[----:B------:R-:W-:Y:S06]  /*03a0*/  BAR.SYNC.DEFER_BLOCKING 0x0 ;  /* 0x0000000000007b1d */ /* 0x000fec0000010000 */
[----:B------:R-:W-:Y:S04]  /*03b0*/  LDS R16, [R8] ;  /* 0x0000000008107984 */ /* 0x000fe80000000800 */
[----:B------:R-:W-:Y:S04]  /*03c0*/  LDS R19, [R12+-0xc] ;  /* 0xfffff4000c137984 */ /* 0x000fe80000000800 */
[----:B------:R-:W0:Y:S02]  /*03d0*/  LDS R18, [R21] ;  /* 0x0000000015127984 */ /* 0x000e240000000800 */
[----:B0-----:R-:W-:-:S05]  /*03e0*/  VIADDMNMX R19, R18, R19, R16, PT ;  /* 0x0000001312137246 */ /* 0x001fca0003800110 */
[----:B------:R-:W-:Y:S01]  /*03f0*/  STS [R8], R19 ;  /* 0x0000001308007388 */ /* 0x000fe20000000800 */
[----:B------:R-:W-:Y:S06]  /*0400*/  BAR.SYNC.DEFER_BLOCKING 0x0 ;  /* 0x0000000000007b1d */ /* 0x000fec0000010000 */
[----:B------:R-:W-:Y:S04]  /*0410*/  LDS R16, [R8] ;  /* 0x0000000008107984 */ /* 0x000fe80000000800 */
[----:B------:R-:W-:Y:S04]  /*0420*/  LDS R23, [R12+-0x8] ;  /* 0xfffff8000c177984 */ /* 0x000fe80000000800 */
[----:B------:R-:W0:Y:S02]  /*0430*/  LDS R17, [R25] ;  /* 0x0000000019117984 */ /* 0x000e240000000800 */
[----:B0-----:R-:W-:-:S02]  /*0440*/  VIADDMNMX R17, R17, R23, R16, PT ;  /* 0x0000001711117246 */ /* 0x001fc40003800110 */
[----:B------:R-:W-:-:S03]  /*0450*/  LEA R23, R0, R25, 0x2 ;  /* 0x0000001900177211 */ /* 0x000fc600078e10ff */
[----:B------:R-:W-:Y:S02]  /*0460*/  STS [R8], R17 ;  /* 0x0000001108007388 */ /* 0x000fe40000000800 */
[C---:B------:R-:W-:Y:S01]  /*0470*/  IMAD R27, R0.reuse, 0x4, R23 ;  /* 0x00000004001b7824 */ /* 0x040fe200078e0217 */
[----:B------:R-:W-:Y:S03]  /*0480*/  BAR.SYNC.DEFER_BLOCKING 0x0 ;  /* 0x0000000000007b1d */ /* 0x000fe60000010000 */
[----:B------:R-:W-:-:S03]  /*0490*/  IMAD R25, R0, 0x4, R27 ;  /* 0x0000000400197824 */ /* 0x000fc600078e021b */
[----:B------:R-:W-:Y:S04]  /*04a0*/  LDS R16, [R8] ;  /* 0x0000000008107984 */ /* 0x000fe80000000800 */
[----:B------:R-:W-:Y:S04]  /*04b0*/  LDS R21, [R12+-0x4] ;  /* 0xfffffc000c157984 */ /* 0x000fe80000000800 */
[----:B------:R0:W1:Y:S02]  /*04c0*/  LDS R18, [R23] ;  /* 0x0000000017127984 */ /* 0x0000640000000800 */
[----:B0-----:R-:W-:-:S02]  /*04d0*/  LEA R23, R0, R25, 0x2 ;  /* 0x0000001900177211 */ /* 0x001fc400078e10ff */
[----:B-1----:R-:W-:-:S05]  /*04e0*/  VIADDMNMX R21, R18, R21, R16, PT ;  /* 0x0000001512157246 */ /* 0x002fca0003800110 */
[----:B------:R-:W-:Y:S01]  /*04f0*/  STS [R8], R21 ;  /* 0x0000001508007388 */ /* 0x000fe20000000800 */
[----:B------:R-:W-:Y:S06]  /*0500*/  BAR.SYNC.DEFER_BLOCKING 0x0 ;  /* 0x0000000000007b1d */ /* 0x000fec0000010000 */
[----:B------:R-:W-:Y:S04]  /*0510*/  LDS R16, [R8] ;  /* 0x0000000008107984 */ /* 0x000fe80000000800 */
[----:B------:R-:W-:Y:S04]  /*0520*/  LDS R19, [R12] ;  /* 0x000000000c137984 */ /* 0x000fe80000000800 */
[----:B------:R-:W0:Y:S02]  /*0530*/  LDS R17, [R27] ;  /* 0x000000001b117984 */ /* 0x000e240000000800 */
[----:B0-----:R-:W-:-:S05]  /*0540*/  VIADDMNMX R17, R17, R19, R16, PT ;  /* 0x0000001311117246 */ /* 0x001fca0003800110 */
[----:B------:R-:W-:Y:S01]  /*0550*/  STS [R8], R17 ;  /* 0x0000001108007388 */ /* 0x000fe20000000800 */
[----:B------:R-:W-:Y:S06]  /*0560*/  BAR.SYNC.DEFER_BLOCKING 0x0 ;  /* 0x0000000000007b1d */ /* 0x000fec0000010000 */
[----:B------:R-:W-:Y:S04]  /*0570*/  LDS R16, [R8] ;  /* 0x0000000008107984 */ /* 0x000fe80000000800 */
[----:B------:R-:W-:Y:S04]  /*0580*/  LDS R19, [R12+0x4] ;  /* 0x000004000c137984 */ /* 0x000fe80000000800 */
[----:B------:R-:W0:Y:S02]  /*0590*/  LDS R18, [R25] ;  /* 0x0000000019127984 */ /* 0x000e240000000800 */
[----:B0-----:R-:W-:Y:S01]  /*05a0*/  VIADDMNMX R19, R18, R19, R16, PT ;  /* 0x0000001312137246 */ /* 0x001fe20003800110 */
[----:B------:R-:W-:-:S04]  /*05b0*/  IMAD R18, R0, 0x4, R23 ;  /* 0x0000000400127824 */ /* 0x000fc800078e0217 */
[----:B------:R-:W-:Y:S01]  /*05c0*/  STS [R8], R19 ;  /* 0x0000001308007388 */ /* 0x000fe20000000800 */
[----:B------:R-:W-:Y:S06]  /*05d0*/  BAR.SYNC.DEFER_BLOCKING 0x0 ;  /* 0x0000000000007b1d */ /* 0x000fec0000010000 */
[----:B------:R-:W-:Y:S04]  /*05e0*/  LDS R16, [R8] ;  /* 0x0000000008107984 */ /* 0x000fe80000000800 */
[----:B------:R-:W-:Y:S04]  /*05f0*/  LDS R21, [R12+0x8] ;  /* 0x000008000c157984 */ /* 0x000fe80000000800 */
[----:B------:R-:W0:Y:S02]  /*0600*/  LDS R17, [R23] ;  /* 0x0000000017117984 */ /* 0x000e240000000800 */
[----:B0-----:R-:W-:-:S05]  /*0610*/  VIADDMNMX R17, R17, R21, R16, PT ;  /* 0x0000001511117246 */ /* 0x001fca0003800110 */
[----:B------:R-:W-:Y:S01]  /*0620*/  STS [R8], R17 ;  /* 0x0000001108007388 */ /* 0x000fe20000000800 */
[----:B------:R-:W-:Y:S06]  /*0630*/  BAR.SYNC.DEFER_BLOCKING 0x0 ;  /* 0x0000000000007b1d */ /* 0x000fec0000010000 */
[----:B------:R-:W-:Y:S04]  /*0640*/  LDS R18, [R18] ;  /* 0x0000000012127984 */ /* 0x000fe80000000800 */
[----:B------:R-:W-:Y:S04]  /*0650*/  LDS R16, [R8] ;  /* 0x0000000008107984 */ /* 0x000fe80000000800 */
[----:B------:R0:W1:Y:S02]  /*0660*/  LDS R19, [R12+0xc] ;  /* 0x00000c000c137984 */ /* 0x0000640000000800 */
[----:B0-----:R-:W-:Y:S01]  /*0670*/  VIADD R12, R12, 0x20 ;  /* 0x000000200c0c7836 */ /* 0x001fe20000000000 */
[----:B-1----:R-:W-:-:S05]  /*0680*/  VIADDMNMX R19, R18, R19, R16, PT ;  /* 0x0000001312137246 */ /* 0x002fca0003800110 */
[----:B------:R0:W-:Y:S01]  /*0690*/  STS [R8], R19 ;  /* 0x0000001308007388 */ /* 0x0001e20000000800 */
[----:B------:R-:W-:Y:S06]  /*06a0*/  BAR.SYNC.DEFER_BLOCKING 0x0 ;  /* 0x0000000000007b1d */ /* 0x000fec0000010000 */
[----:B------:R-:W-:Y:S05]  /*06b0*/  @P1 BRA `(.L_x_37) ;  /* 0xfffffffc00101947 */ /* 0x000fea000383ffff */
.L_x_36:
[----:B------:R-:W-:Y:S05]  /*06c0*/  @!P0 BRA `(.L_x_35) ;  /* 0x0000000400188947 */ /* 0x000fea0003800000 */
[----:B------:R-:W-:Y:S02]  /*06d0*/  ISETP.GE.U32.AND P0, PT, R20, 0x4, PT ;  /* 0x000000041400780c */ /* 0x000fe40003f06070 */
[----:B------:R-:W-:-:S04]  /*06e0*/  LOP3.LUT R18, R0, 0x3, RZ, 0xc0, !PT ;  /* 0x0000000300127812 */ /* 0x000fc800078ec0ff */
[----:B------:R-:W-:-:S07]  /*06f0*/  ISETP.NE.AND P1, PT, R18, RZ, PT ;  /* 0x000000ff1200720c */ /* 0x000fce0003f25270 */
[----:B------:R-:W-:Y:S06]  /*0700*/  @!P0 BRA `(.L_x_38) ;  /* 0x0000000000808947 */ /* 0x000fec0003800000 */
[----:B------:R-:W-:Y:S02]  /*0710*/  IMAD.IADD R12, R6, 0x1, R13 ;  /* 0x00000001060c7824 */ /* 0x000fe400078e020d */
[C---:B------:R-:W-:Y:S02]  /*0720*/  IMAD R14, R13.reuse, R0, R9 ;  /* 0x000000000d0e7224 */ /* 0x040fe400078e0209 */
[----:B------:R-:W-:Y:S01]  /*0730*/  VIADD R13, R13, 0x4 ;  /* 0x000000040d0d7836 */ /* 0x000fe20000000000 */
[----:B------:R-:W-:Y:S02]  /*0740*/  LEA R12, R12, UR4, 0x2 ;  /* 0x000000040c0c7c11 */ /* 0x000fe4000f8e10ff */
[----:B------:R-:W-:Y:S02]  /*0750*/  LEA R17, R14, R11, 0x2 ;  /* 0x0000000b0e117211 */ /* 0x000fe400078e10ff */
[----:B------:R-:W-:Y:S03]  /*0760*/  LDS R14, [R8] ;  /* 0x00000000080e7984 */ /* 0x000fe60000000800 */
[C---:B------:R-:W-:Y:S01]  /*0770*/  IMAD R21, R0.reuse, 0x4, R17 ;  /* 0x0000000400157824 */ /* 0x040fe200078e0211 */
[----:B------:R-:W-:Y:S03]  /*0780*/  LDS R15, [R12] ;  /* 0x000000000c0f7984 */ /* 0x000fe60000000800 */
[----:B------:R-:W-:Y:S01]  /*0790*/  IMAD R23, R0, 0x4, R21 ;  /* 0x0000000400177824 */ /* 0x000fe200078e0215 */
[----:B------:R-:W1:Y:S02]  /*07a0*/  LDS R16, [R17] ;  /* 0x0000000011107984 */ /* 0x000e640000000800 */
[----:B-1----:R-:W-:-:S05]  /*07b0*/  VIADDMNMX R15, R16, R15, R14, PT ;  /* 0x0000000f100f7246 */ /* 0x002fca000380010e */
[----:B------:R-:W-:Y:S01]  /*07c0*/  STS [R8], R15 ;  /* 0x0000000f08007388 */ /* 0x000fe20000000800 */
[----:B------:R-:W-:Y:S06]  /*07d0*/  BAR.SYNC.DEFER_BLOCKING 0x0 ;  /* 0x0000000000007b1d */ /* 0x000fec0000010000 */
[----:B------:R-:W-:Y:S04]  /*07e0*/  LDS R14, [R8] ;  /* 0x00000000080e7984 */ /* 0x000fe80000000800 */
[----:B0-----:R-:W-:Y:S04]  /*07f0*/  LDS R19, [R12+0x4] ;  /* 0x000004000c137984 */ /* 0x001fe80000000800 */
[----:B------:R-:W0:Y:S02]  /*0800*/  LDS R16, [R21] ;  /* 0x0000000015107984 */ /* 0x000e240000000800 */
[----:B0-----:R-:W-:-:S02]  /*0810*/  VIADDMNMX R19, R16, R19, R14, PT ;  /* 0x0000001310137246 */ /* 0x001fc4000380010e */
[----:B------:R-:W-:-:S03]  /*0820*/  LEA R16, R0, R23, 0x2 ;  /* 0x0000001700107211 */ /* 0x000fc600078e10ff */
        /* <DEDUP_REMOVED lines=8> */
[----:B------:R-:W-:Y:S04]  /*08b0*/  LDS R17, [R12+0xc] ;  /* 0x00000c000c117984 */ /* 0x000fe80000000800 */
[----:B------:R-:W-:Y:S04]  /*08c0*/  LDS R16, [R16] ;  /* 0x0000000010107984 */ /* 0x000fe80000000800 */
[----:B------:R-:W0:Y:S02]  /*08d0*/  LDS R14, [R8] ;  /* 0x00000000080e7984 */ /* 0x000e240000000800 */
[----:B0-----:R-:W-:-:S05]  /*08e0*/  VIADDMNMX R17, R16, R17, R14, PT ;  /* 0x0000001110117246 */ /* 0x001fca000380010e */
[----:B------:R1:W-:Y:S01]  /*08f0*/  STS [R8], R17 ;  /* 0x0000001108007388 */ /* 0x0003e20000000800 */
[----:B------:R-:W-:Y:S06]  /*0900*/  BAR.SYNC.DEFER_BLOCKING 0x0 ;  /* 0x0000000000007b1d */ /* 0x000fec0000010000 */
.L_x_38:
[----:B------:R-:W-:Y:S05]  /*0910*/  @!P1 BRA `(.L_x_35) ;  /* 0x0000000000849947 */ /* 0x000fea0003800000 */
[----:B------:R-:W-:Y:S02]  /*0920*/  ISETP.NE.AND P0, PT, R18, 0x1, PT ;  /* 0x000000011200780c */ /* 0x000fe40003f05270 */
[----:B------:R-:W-:-:S04]  /*0930*/  LOP3.LUT R12, R0, 0x1, RZ, 0xc0, !PT ;  /* 0x00000001000c7812 */ /* 0x000fc800078ec0ff */
[----:B------:R-:W-:-:S07]  /*0940*/  ISETP.NE.U32.AND P1, PT, R12, 0x1, PT ;  /* 0x000000010c00780c */ /* 0x000fce0003f25070 */
[----:B------:R-:W-:Y:S06]  /*0950*/  @!P0 BRA `(.L_x_39) ;  /* 0x0000000000488947 */ /* 0x000fec0003800000 */
[----:B------:R-:W-:Y:S02]  /*0960*/  IMAD.IADD R12, R6, 0x1, R13 ;  /* 0x00000001060c7824 */ /* 0x000fe400078e020d */
[C---:B------:R-:W-:Y:S02]  /*0970*/  IMAD R14, R13.reuse, R0, R9 ;  /* 0x000000000d0e7224 */ /* 0x040fe400078e0209 */
[----:B------:R-:W-:Y:S01]  /*0980*/  VIADD R13, R13, 0x2 ;  /* 0x000000020d0d7836 */ /* 0x000fe20000000000 */
[----:B------:R-:W-:Y:S02]  /*0990*/  LEA R16, R12, UR4, 0x2 ;  /* 0x000000040c107c11 */ /* 0x000fe4000f8e10ff */
[----:B0-----:R-:W-:Y:S01]  /*09a0*/  LEA R19, R14, R11, 0x2 ;  /* 0x0000000b0e137211 */ /* 0x001fe200078e10ff */
[----:B------:R-:W-:Y:S04]  /*09b0*/  LDS R12, [R8] ;  /* 0x00000000080c7984 */ /* 0x000fe80000000800 */
[----:B------:R-:W-:Y:S04]  /*09c0*/  LDS R15, [R16] ;  /* 0x00000000100f7984 */ /* 0x000fe80000000800 */
[----:B------:R-:W0:Y:S02]  /*09d0*/  LDS R14, [R19] ;  /* 0x00000000130e7984 */ /* 0x000e240000000800 */
[----:B0-----:R-:W-:Y:S01]  /*09e0*/  VIADDMNMX R15, R14, R15, R12, PT ;  /* 0x0000000f0e0f7246 */ /* 0x001fe2000380010c */
[----:B------:R-:W-:-:S04]  /*09f0*/  IMAD R14, R0, 0x4, R19 ;  /* 0x00000004000e7824 */ /* 0x000fc800078e0213 */
[----:B------:R-:W-:Y:S01]  /*0a00*/  STS [R8], R15 ;  /* 0x0000000f08007388 */ /* 0x000fe20000000800 */
[----:B------:R-:W-:Y:S06]  /*0a10*/  BAR.SYNC.DEFER_BLOCKING 0x0 ;  /* 0x0000000000007b1d */ /* 0x000fec0000010000 */
[----:B-1----:R-:W-:Y:S04]  /*0a20*/  LDS R17, [R16+0x4] ;  /* 0x0000040010117984 */ /* 0x002fe80000000800 */
[----:B------:R-:W-:Y:S04]  /*0a30*/  LDS R14, [R14] ;  /* 0x000000000e0e7984 */ /* 0x000fe80000000800 */
[----:B------:R-:W0:Y:S02]  /*0a40*/  LDS R12, [R8] ;  /* 0x00000000080c7984 */ /* 0x000e240000000800 */
[----:B0-----:R-:W-:-:S05]  /*0a50*/  VIADDMNMX R17, R14, R17, R12, PT ;  /* 0x000000110e117246 */ /* 0x001fca000380010c */
[----:B------:R2:W-:Y:S01]  /*0a60*/  STS [R8], R17 ;  /* 0x0000001108007388 */ /* 0x0005e20000000800 */
[----:B------:R-:W-:Y:S06]  /*0a70*/  BAR.SYNC.DEFER_BLOCKING 0x0 ;  /* 0x0000000000007b1d */ /* 0x000fec0000010000 */
.L_x_39:
[----:B------:R-:W-:Y:S05]  /*0a80*/  @P1 BRA `(.L_x_35) ;  /* 0x0000000000281947 */ /* 0x000fea0003800000 */
[----:B------:R-:W-:Y:S01]  /*0a90*/  IADD3 R6, PT, PT, R6, R13, RZ ;  /* 0x0000000d06067210 */ /* 0x000fe20007ffe0ff */
[----:B------:R-:W-:-:S03]  /*0aa0*/  IMAD R12, R13, R0, R9 ;  /* 0x000000000d0c7224 */ /* 0x000fc600078e0209 */
[----:B------:R-:W-:Y:S01]  /*0ab0*/  LEA R9, R6, UR4, 0x2 ;  /* 0x0000000406097c11 */ /* 0x000fe2000f8e10ff */
[----:B------:R-:W-:Y:S01]  /*0ac0*/  IMAD R12, R12, 0x4, R11 ;  /* 0x000000040c0c7824 */ /* 0x000fe200078e020b */
[----:B------:R-:W-:Y:S04]  /*0ad0*/  LDS R6, [R8] ;  /* 0x0000000008067984 */ /* 0x000fe80000000800 */
[----:B------:R-:W-:Y:S04]  /*0ae0*/  LDS R9, [R9] ;  /* 0x0000000009097984 */ /* 0x000fe80000000800 */
[----:B------:R-:W3:Y:S02]  /*0af0*/  LDS R12, [R12] ;  /* 0x000000000c0c7984 */ /* 0x000ee40000000800 */
[----:B---3--:R-:W-:-:S05]  /*0b00*/  VIADDMNMX R11, R12, R9, R6, PT ;  /* 0x000000090c0b7246 */ /* 0x008fca0003800106 */
[----:B------:R3:W-:Y:S01]  /*0b10*/  STS [R8], R11 ;  /* 0x0000000b08007388 */ /* 0x0007e20000000800 */
[----:B------:R-:W-:Y:S06]  /*0b20*/  BAR.SYNC.DEFER_BLOCKING 0x0 ;  /* 0x0000000000007b1d */ /* 0x000fec0000010000 */
.L_x_35:
[----:B------:R-:W4:Y:S01]  /*0b30*/  LDS R9, [R8] ;  /* 0x0000000008097984 */ /* 0x000f220000000800 */
[----:B0-----:R-:W0:Y:S01]  /*0b40*/  LDC.64 R12, c[0x0][0x398] ;  /* 0x0000e600ff0c7b82 */ /* 0x001e220000000a00 */
[-CC-:B------:R-:W-:Y:S02]  /*0b50*/  IMAD R5, R5, R0.reuse, R4.reuse ;  /* 0x0000000005057224 */ /* 0x180fe400078e0204 */
[----:B---3--:R-:W3:Y:S01]  /*0b60*/  LDS R11, [R10] ;  /* 0x000000000a0b7984 */ /* 0x008ee20000000800 */
[----:B------:R-:W-:Y:S02]  /*0b70*/  IMAD R7, R7, R0, R4 ;  /* 0x0000000007077224 */ /* 0x000fe400078e0204 */
[----:B0-----:R-:W-:-:S04]  /*0b80*/  IMAD.WIDE R4, R5, 0x4, R12 ;  /* 0x0000000405047825 */ /* 0x001fc800078e020c */
[----:B------:R-:W-:Y:S01]  /*0b90*/  IMAD.WIDE R6, R7, 0x4, R12 ;  /* 0x0000000407067825 */ /* 0x000fe200078e020c */
[----:B----4-:R-:W-:Y:S04]  /*0ba0*/  STG.E desc[UR6][R2.64], R9 ;  /* 0x0000000902007986 */ /* 0x010fe8000c101906 */
[----:B---3--:R-:W-:Y:S04]  /*0bb0*/  STG.E desc[UR6][R4.64], R11 ;  /* 0x0000000b04007986 */ /* 0x008fe8000c101906 */
[----:B------:R-:W-:Y:S01]  /*0bc0*/  STG.E desc[UR6][R6.64], R9 ;  /* 0x0000000906007986 */ /* 0x000fe2000c101906 */
[----:B------:R-:W-:Y:S05]  /*0bd0*/  EXIT ;  /* 0x000000000000794d */ /* 0x000fea0003800000 */
.L_x_40:
        /* <DEDUP_REMOVED lines=10> */
.L_x_71:


//--------------------- .text._Z16pivot_col_floyedPiiiiS_ --------------------------
	.section	.text._Z16pivot_col_floyedPiiiiS_,"ax",@progbits
	.align	128
        .global         _Z16pivot_col_floyedPiiiiS_
        .type           _Z16pivot_col_floyedPiiiiS_,@function
        .size           _Z16pivot_col_floyedPiiiiS_,(.L_x_72 - _Z16pivot_col_floyedPiiiiS_)
        .other          _Z16pivot_col_floyedPiiiiS_,@"STO_CUDA_ENTRY STV_DEFAULT"
_Z16pivot_col_floyedPiiiiS_:
.text._Z16pivot_col_floyedPiiiiS_:
[----:B------:R-:W-:Y:S08]  /*0000*/  LDC R1, c[0x0][0x37c] ;  /* 0x0000df00ff017b82 */ /* 0x000ff00000000800 */
[----:B------:R-:W0:Y:S01]  /*0010*/  S2UR UR5, SR_CTAID.X ;  /* 0x00000000000579c3 */ /* 0x000e220000002500 */
[----:B------:R-:W0:Y:S01]  /*0020*/  LDCU.64 UR6, c[0x0][0x388] ;  /* 0x00007100ff0677ac */ /* 0x000e220008000a00 */
[----:B------:R-:W1:Y:S01]  /*0030*/  S2R R10, SR_TID.Y ;  /* 0x00000000000a7919 */ /* 0x000e620000002200 */
[----:B------:R-:W2:Y:S05]  /*0040*/  S2R R9, SR_TID.X ;  /* 0x0000000000097919 */ /* 0x000eaa0000002100 */
[----:B------:R-:W3:Y:S08]  /*0050*/  LDC R0, c[0x0][0x390] ;  /* 0x0000e400ff007b82 */ /* 0x000ef00000000800 */
[----:B------:R-:W4:Y:S01]  /*0060*/  LDC.64 R14, c[0x0][0x380] ;  /* 0x0000e000ff0e7b82 */ /* 0x000f220000000a00 */
[----:B0-----:R-:W-:-:S02]  /*0070*/  UISETP.GE.AND UP0, UPT, UR5, UR7, UPT ;  /* 0x000000070500728c */ /* 0x001fc4000bf06270 */
[----:B------:R-:W-:Y:S01]  /*0080*/  UIADD3 UR4, UPT, UPT, UR5, 0x1, URZ ;  /* 0x0000000105047890 */ /* 0x000fe2000fffe0ff */
[----:B---3--:R-:W-:-:S08]  /*0090*/  IMAD R5, R0, UR7, RZ ;  /* 0x0000000700057c24 */ /* 0x008fd0000f8e02ff */
[----:B------:R-:W-:Y:S01]  /*00a0*/  @!UP0 UIADD3 UR4, UPT, UPT, UR5, URZ, URZ ;  /* 0x000000ff05048290 */ /* 0x000fe2000fffe0ff */
[C---:B-1----:R-:W-:Y:S01]  /*00b0*/  IMAD.IADD R3, R5.reuse, 0x1, R10 ;  /* 0x0000000105037824 */ /* 0x042fe200078e020a */
[----:B--2---:R-:W-:-:S04]  /*00c0*/  IADD3 R2, PT, PT, R5, R9, RZ ;  /* 0x0000000905027210 */ /* 0x004fc80007ffe0ff */
[----:B------:R-:W-:Y:S02]  /*00d0*/  IMAD R7, R0, UR4, RZ ;  /* 0x0000000400077c24 */ /* 0x000fe4000f8e02ff */
[----:B------:R-:W-:Y:S02]  /*00e0*/  IMAD R13, R2, UR6, R3 ;  /* 0x00000006020d7c24 */ /* 0x000fe4000f8e0203 */
[----:B------:R-:W-:Y:S01]  /*00f0*/  IMAD.IADD R4, R7, 0x1, R9 ;  /* 0x0000000107047824 */ /* 0x000fe200078e0209 */
[----:B------:R-:W0:Y:S03]  /*0100*/  LDCU.64 UR4, c[0x0][0x358] ;  /* 0x00006b00ff0477ac */ /* 0x000e260008000a00 */
[----:B------:R-:W-:-:S04]  /*0110*/  IMAD R11, R4, UR6, R3 ;  /* 0x00000006040b7c24 */ /* 0x000fc8000f8e0203 */
[----:B----4-:R-:W-:-:S04]  /*0120*/  IMAD.WIDE R2, R11, 0x4, R14 ;  /* 0x000000040b027825 */ /* 0x010fc800078e020e */
[----:B------:R-:W-:Y:S01]  /*0130*/  IMAD.WIDE R14, R13, 0x4, R14 ;  /* 0x000000040d0e7825 */ /* 0x000fe200078e020e */
[----:B0-----:R-:W2:Y:S05]  /*0140*/  LDG.E R17, desc[UR4][R2.64] ;  /* 0x0000000402117981 */ /* 0x001eaa000c1e1900 */
[----:B------:R-:W3:Y:S01]  /*0150*/  LDG.E R14, desc[UR4][R14.64] ;  /* 0x000000040e0e7981 */ /* 0x000ee2000c1e1900 */
[----:B------:R-:W-:Y:S01]  /*0160*/  MOV R11, 0x400 ;  /* 0x00000400000b7802 */ /* 0x000fe20000000f00 */
[CC--:B------:R-:W-:Y:S01]  /*0170*/  IMAD R8, R0.reuse, R0.reuse, RZ ;  /* 0x0000000000087224 */ /* 0x0c0fe200078e02ff */
[----:B------:R-:W-:Y:S01]  /*0180*/  ISETP.GE.AND P0, PT, R0, 0x1, PT ;  /* 0x000000010000780c */ /* 0x000fe20003f06270 */
[----:B------:R-:W0:Y:S01]  /*0190*/  S2R R4, SR_CgaCtaId ;  /* 0x0000000000047919 */ /* 0x000e220000008800 */
[-C--:B------:R-:W-:Y:S01]  /*01a0*/  IMAD R6, R10, R0.reuse, RZ ;  /* 0x000000000a067224 */ /* 0x080fe200078e02ff */
[----:B0-----:R-:W-:Y:S01]  /*01b0*/  LEA R11, R4, R11, 0x18 ;  /* 0x0000000b040b7211 */ /* 0x001fe200078ec0ff */
[----:B------:R-:W-:-:S02]  /*01c0*/  IMAD R4, R9, R0, R10 ;  /* 0x0000000009047224 */ /* 0x000fc400078e020a */
[----:B------:R-:W-:Y:S02]  /*01d0*/  IMAD.IADD R10, R6, 0x1, R9 ;  /* 0x00000001060a7824 */ /* 0x000fe400078e0209 */
[--C-:B------:R-:W-:Y:S02]  /*01e0*/  IMAD R13, R8, 0x4, R11.reuse ;  /* 0x00000004080d7824 */ /* 0x100fe400078e020b */
[----:B------:R-:W-:-:S03]  /*01f0*/  IMAD R19, R10, 0x4, R11 ;  /* 0x000000040a137824 */ /* 0x000fc600078e020b */
[----:B------:R-:W-:-:S05]  /*0200*/  LEA R8, R4, R13, 0x2 ;  /* 0x0000000d04087211 */ /* 0x000fca00078e10ff */
[----:B--2---:R0:W-:Y:S04]  /*0210*/  STS [R8], R17 ;  /* 0x0000001108007388 */ /* 0x0041e80000000800 */
[----:B---3--:R0:W-:Y:S01]  /*0220*/  STS [R19], R14 ;  /* 0x0000000e13007388 */ /* 0x0081e20000000800 */
[----:B------:R-:W-:Y:S06]  /*0230*/  BAR.SYNC.DEFER_BLOCKING 0x0 ;  /* 0x0000000000007b1d */ /* 0x000fec0000010000 */
[----:B------:R-:W-:Y:S05]  /*0240*/  @!P0 BRA `(.L_x_41) ;  /* 0x0000000800148947 */ /* 0x000fea0003800000 */
[C---:B------:R-:W-:Y:S01]  /*0250*/  ISETP.GE.U32.AND P1, PT, R0.reuse, 0x8, PT ;  /* 0x000000080000780c */ /* 0x040fe20003f26070 */
[----:B------:R-:W-:Y:S01]  /*0260*/  IMAD.MOV.U32 R15, RZ, RZ, RZ ;  /* 0x000000ffff0f7224 */ /* 0x000fe200078e00ff */
[----:B------:R-:W-:-:S04]  /*0270*/  LOP3.LUT R20, R0, 0x7, RZ, 0xc0, !PT ;  /* 0x0000000700147812 */ /* 0x000fc800078ec0ff */
[----:B------:R-:W-:-:S07]  /*0280*/  ISETP.NE.AND P0, PT, R20, RZ, PT ;  /* 0x000000ff1400720c */ /* 0x000fce0003f05270 */
[----:B------:R-:W-:Y:S06]  /*0290*/  @!P1 BRA `(.L_x_42) ;  /* 0x0000000000f49947 */ /* 0x000fec0003800000 */
[----:B------:R-:W-:Y:S01]  /*02a0*/  IADD3 R10, PT, PT, R9, R0, RZ ;  /* 0x00000000090a7210 */ /* 0x000fe20007ffe0ff */
[----:B------:R-:W-:Y:S01]  /*02b0*/  IMAD R12, R6, 0x4, R11 ;  /* 0x00000004060c7824 */ /* 0x000fe200078e020b */
[----:B------:R-:W-:-:S03]  /*02c0*/  LOP3.LUT R15, R0, 0x7ffffff8, RZ, 0xc0, !PT ;  /* 0x7ffffff8000f7812 */ /* 0x000fc600078ec0ff */
[----:B------:R-:W-:-:S04]  /*02d0*/  IMAD.SHL.U32 R10, R10, 0x4, RZ ;  /* 0x000000040a0a7824 */ /* 0x000fc800078e00ff */
[----:B0-----:R-:W-:Y:S01]  /*02e0*/  IMAD R14, R10, R0, R11 ;  /* 0x000000000a0e7224 */ /* 0x001fe200078e020b */
[----:B------:R-:W-:Y:S01]  /*02f0*/  IADD3 R10, PT, PT, R12, 0x10, RZ ;  /* 0x000000100c0a7810 */ /* 0x000fe20007ffe0ff */
[----:B------:R-:W-:Y:S02]  /*0300*/  IMAD.MOV R12, RZ, RZ, -R15 ;  /* 0x000000ffff0c7224 */ /* 0x000fe400078e0a0f */
[----:B------:R-:W-:-:S07]  /*0310*/  VIADD R14, R14, 0x10 ;  /* 0x000000100e0e7836 */ /* 0x000fce0000000000 */
.L_x_43:
[----:B------:R-:W-:Y:S01]  /*0320*/  LDS R16, [R8] ;  /* 0x0000000008107984 */ /* 0x000fe20000000800 */
[----:B------:R-:W-:-:S03]  /*0330*/  IADD3 R12, PT, PT, R12, 0x8, RZ ;  /* 0x000000080c0c7810 */ /* 0x000fc60007ffe0ff */
[----:B------:R-:W-:Y:S01]  /*0340*/  LDS R17, [R14+-0x10] ;  /* 0xfffff0000e117984 */ /* 0x000fe20000000800 */
[----:B------:R-:W-:-:S03]  /*0350*/  ISETP.NE.AND P1, PT, R12, RZ, PT ;  /* 0x000000ff0c00720c */ /* 0x000fc60003f25270 */
[----:B------:R-:W0:Y:S02]  /*0360*/  LDS R18, [R10+-0x10] ;  /* 0xfffff0000a127984 */ /* 0x000e240000000800 */
[----:B0-----:R-:W-:-:S05]  /*0370*/  VIADDMNMX R17, R18, R17, R16, PT ;  /* 0x0000001112117246 */ /* 0x001fca0003800110 */
[----:B------:R-:W-:Y:S01]  /*0380*/  STS [R8], R17 ;  /* 0x0000001108007388 */ /* 0x000fe20000000800 */
[----:B------:R-:W-:Y:S06]  /*0390*/  BAR.SYNC.DEFER_BLOCKING 0x0 ;  /* 0x0000000000007b1d */ /* 0x000fec0000010000 */
[----:B------:R-:W-:Y:S04]  /*03a0*/  LDS R16, [R8] ;  /* 0x0000000008107984 */ /* 0x000fe80000000800 */
[----:B-1----:R-:W-:Y:S04]  /*03b0*/  LDS R19, [R14+-0xc] ;  /* 0xfffff4000e137984 */ /* 0x002fe80000000800 */
[----:B------:R-:W0:Y:S02]  /*03c0*/  LDS R18, [R10+-0xc] ;  /* 0xfffff4000a127984 */ /* 0x000e240000000800 */
[----:B0-----:R-:W-:-:S05]  /*03d0*/  VIADDMNMX R19, R18, R19, R16, PT ;  /* 0x0000001312137246 */ /* 0x001fca0003800110 */
[----:B------:R-:W-:Y:S01]  /*03e0*/  STS [R8], R19 ;  /* 0x0000001308007388 */ /* 0x000fe20000000800 */
[----:B------:R-:W-:Y:S06]  /*03f0*/  BAR.SYNC.DEFER_BLOCKING 0x0 ;  /* 0x0000000000007b1d */ /* 0x000fec0000010000 */
[----:B------:R-:W-:Y:S04]  /*0400*/  LDS R16, [R8] ;  /* 0x0000000008107984 */ /* 0x000fe80000000800 */
[----:B------:R-:W-:Y:S04]  /*0410*/  LDS R21, [R14+-0x8] ;  /* 0xfffff8000e157984 */ /* 0x000fe80000000800 */
        /* <DEDUP_REMOVED lines=18> */
[----:B------:R-:W0:Y:S02]  /*0540*/  LDS R18, [R10+0x4] ;  /* 0x000004000a127984 */ /* 0x000e240000000800 */
        /* <DEDUP_REMOVED lines=10> */
[----:B------:R0:W-:Y:S04]  /*05f0*/  LDS R19, [R14+0xc] ;  /* 0x00000c000e137984 */ /* 0x0001e80000000800 */
[----:B------:R1:W2:Y:S01]  /*0600*/  LDS R18, [R10+0xc] ;  /* 0x00000c000a127984 */ /* 0x0002a20000000800 */
[----:B0-----:R-:W-:-:S02]  /*0610*/  VIADD R14, R14, 0x20 ;  /* 0x000000200e0e7836 */ /* 0x001fc40000000000 */
[----:B-1----:R-:W-:Y:S01]  /*0620*/  VIADD R10, R10, 0x20 ;  /* 0x000000200a0a7836 */ /* 0x002fe20000000000 */
[----:B--2---:R-:W-:-:S05]  /*0630*/  VIADDMNMX R19, R18, R19, R16, PT ;  /* 0x0000001312137246 */ /* 0x004fca0003800110 */
[----:B------:R1:W-:Y:S01]  /*0640*/  STS [R8], R19 ;  /* 0x0000001308007388 */ /* 0x0003e20000000800 */
[----:B------:R-:W-:Y:S06]  /*0650*/  BAR.SYNC.DEFER_BLOCKING 0x0 ;  /* 0x0000000000007b1d */ /* 0x000fec0000010000 */
[----:B------:R-:W-:Y:S05]  /*0660*/  @P1 BRA `(.L_x_43) ;  /* 0xfffffffc002c1947 */ /* 0x000fea000383ffff */
.L_x_42:
[----:B------:R-:W-:Y:S05]  /*0670*/  @!P0 BRA `(.L_x_41) ;  /* 0x0000000400088947 */ /* 0x000fea0003800000 */
[----:B------:R-:W-:Y:S02]  /*0680*/  ISETP.GE.U32.AND P0, PT, R20, 0x4, PT ;  /* 0x000000041400780c */ /* 0x000fe40003f06070 */
[----:B------:R-:W-:-:S04]  /*0690*/  LOP3.LUT R18, R0, 0x3, RZ, 0xc0, !PT ;  /* 0x0000000300127812 */ /* 0x000fc800078ec0ff */
[----:B------:R-:W-:-:S07]  /*06a0*/  ISETP.NE.AND P1, PT, R18, RZ, PT ;  /* 0x000000ff1200720c */ /* 0x000fce0003f25270 */
[----:B------:R-:W-:Y:S06]  /*06b0*/  @!P0 BRA `(.L_x_44) ;  /* 0x0000000000748947 */ /* 0x000fec0003800000 */
[----:B0-----:R-:W-:Y:S01]  /*06c0*/  IADD3 R14, PT, PT, R6, R15, RZ ;  /* 0x0000000f060e7210 */ /* 0x001fe20007ffe0ff */
[----:B------:R-:W-:Y:S01]  /*06d0*/  IMAD R10, R9, R0, R15 ;  /* 0x00000000090a7224 */ /* 0x000fe200078e020f */
[----:B------:R-:W-:-:S03]  /*06e0*/  IADD3 R15, PT, PT, R15, 0x4, RZ ;  /* 0x000000040f0f7810 */ /* 0x000fc60007ffe0ff */
[----:B------:R-:W-:Y:S02]  /*06f0*/  IMAD R12, R10, 0x4, R13 ;  /* 0x000000040a0c7824 */ /* 0x000fe400078e020d */
[----:B------:R-:W-:Y:S01]  /*0700*/  IMAD R14, R14, 0x4, R11 ;  /* 0x000000040e0e7824 */ /* 0x000fe200078e020b */
[----:B------:R-:W-:Y:S04]  /*0710*/  LDS R10, [R8] ;  /* 0x00000000080a7984 */ /* 0x000fe80000000800 */
[----:B------:R-:W-:Y:S04]  /*0720*/  LDS R17, [R12] ;  /* 0x000000000c117984 */ /* 0x000fe80000000800 */
[----:B------:R-:W0:Y:S02]  /*0730*/  LDS R16, [R14] ;  /* 0x000000000e107984 */ /* 0x000e240000000800 */
[----:B0-----:R-:W-:-:S05]  /*0740*/  VIADDMNMX R17, R16, R17, R10, PT ;  /* 0x0000001110117246 */ /* 0x001fca000380010a */
[----:B------:R-:W-:Y:S01]  /*0750*/  STS [R8], R17 ;  /* 0x0000001108007388 */ /* 0x000fe20000000800 */
[----:B------:R-:W-:Y:S06]  /*0760*/  BAR.SYNC.DEFER_BLOCKING 0x0 ;  /* 0x0000000000007b1d */ /* 0x000fec0000010000 */
[----:B------:R-:W-:Y:S04]  /*0770*/  LDS R10, [R8] ;  /* 0x00000000080a7984 */ /* 0x000fe80000000800 */
[----:B-1----:R-:W-:Y:S04]  /*0780*/  LDS R19, [R12+0x4] ;  /* 0x000004000c137984 */ /* 0x002fe80000000800 */
        /* <DEDUP_REMOVED lines=10> */
[----:B------:R-:W-:Y:S04]  /*0830*/  LDS R17, [R12+0xc] ;  /* 0x00000c000c117984 */ /* 0x000fe80000000800 */
[----:B------:R-:W-:Y:S04]  /*0840*/  LDS R16, [R14+0xc] ;  /* 0x00000c000e107984 */ /* 0x000fe80000000800 */
[----:B------:R-:W0:Y:S02]  /*0850*/  LDS R10, [R8] ;  /* 0x00000000080a7984 */ /* 0x000e240000000800 */
[----:B0-----:R-:W-:-:S05]  /*0860*/  VIADDMNMX R17, R16, R17, R10, PT ;  /* 0x0000001110117246 */ /* 0x001fca000380010a */
[----:B------:R2:W-:Y:S01]  /*0870*/  STS [R8], R17 ;  /* 0x0000001108007388 */ /* 0x0005e20000000800 */
[----:B------:R-:W-:Y:S06]  /*0880*/  BAR.SYNC.DEFER_BLOCKING 0x0 ;  /* 0x0000000000007b1d */ /* 0x000fec0000010000 */
.L_x_44:
[----:B------:R-:W-:Y:S05]  /*0890*/  @!P1 BRA `(.L_x_41) ;  /* 0x0000000000809947 */ /* 0x000fea0003800000 */
[----:B------:R-:W-:Y:S02]  /*08a0*/  ISETP.NE.AND P0, PT, R18, 0x1, PT ;  /* 0x000000011200780c */ /* 0x000fe40003f05270 */
[----:B------:R-:W-:-:S04]  /*08b0*/  LOP3.LUT R10, R0, 0x1, RZ, 0xc0, !PT ;  /* 0x00000001000a7812 */ /* 0x000fc800078ec0ff */
[----:B------:R-:W-:-:S07]  /*08c0*/  ISETP.NE.U32.AND P1, PT, R10, 0x1, PT ;  /* 0x000000010a00780c */ /* 0x000fce0003f25070 */
[----:B------:R-:W-:Y:S06]  /*08d0*/  @!P0 BRA `(.L_x_45) ;  /* 0x0000000000448947 */ /* 0x000fec0003800000 */
[--C-:B------:R-:W-:Y:S02]  /*08e0*/  IMAD.IADD R12, R6, 0x1, R15.reuse ;  /* 0x00000001060c7824 */ /* 0x100fe400078e020f */
[----:B------:R-:W-:Y:S02]  /*08f0*/  IMAD R10, R9, R0, R15 ;  /* 0x00000000090a7224 */ /* 0x000fe400078e020f */
[----:B------:R-:W-:Y:S01]  /*0900*/  VIADD R15, R15, 0x2 ;  /* 0x000000020f0f7836 */ /* 0x000fe20000000000 */
[----:B------:R-:W-:Y:S01]  /*0910*/  LEA R16, R12, R11, 0x2 ;  /* 0x0000000b0c107211 */ /* 0x000fe200078e10ff */
[----:B0-----:R-:W-:Y:S02]  /*0920*/  IMAD R14, R10, 0x4, R13 ;  /* 0x000000040a0e7824 */ /* 0x001fe400078e020d */
[----:B------:R-:W-:Y:S04]  /*0930*/  LDS R10, [R8] ;  /* 0x00000000080a7984 */ /* 0x000fe80000000800 */
[----:B--2---:R-:W-:Y:S04]  /*0940*/  LDS R17, [R14] ;  /* 0x000000000e117984 */ /* 0x004fe80000000800 */
[----:B------:R-:W0:Y:S02]  /*0950*/  LDS R12, [R16] ;  /* 0x00000000100c7984 */ /* 0x000e240000000800 */
[----:B0-----:R-:W-:-:S05]  /*0960*/  VIADDMNMX R17, R12, R17, R10, PT ;  /* 0x000000110c117246 */ /* 0x001fca000380010a */
[----:B------:R-:W-:Y:S01]  /*0970*/  STS [R8], R17 ;  /* 0x0000001108007388 */ /* 0x000fe20000000800 */
[----:B------:R-:W-:Y:S06]  /*0980*/  BAR.SYNC.DEFER_BLOCKING 0x0 ;  /* 0x0000000000007b1d */ /* 0x000fec0000010000 */
[----:B-1----:R-:W-:Y:S04]  /*0990*/  LDS R19, [R14+0x4] ;  /* 0x000004000e137984 */ /* 0x002fe80000000800 */
[----:B------:R-:W-:Y:S04]  /*09a0*/  LDS R12, [R16+0x4] ;  /* 0x00000400100c7984 */ /* 0x000fe80000000800 */
[----:B------:R-:W0:Y:S02]  /*09b0*/  LDS R10, [R8] ;  /* 0x00000000080a7984 */ /* 0x000e240000000800 */
[----:B0-----:R-:W-:-:S05]  /*09c0*/  VIADDMNMX R19, R12, R19, R10, PT ;  /* 0x000000130c137246 */ /* 0x001fca000380010a */
[----:B------:R3:W-:Y:S01]  /*09d0*/  STS [R8], R19 ;  /* 0x0000001308007388 */ /* 0x0007e20000000800 */
[----:B------:R-:W-:Y:S06]  /*09e0*/  BAR.SYNC.DEFER_BLOCKING 0x0 ;  /* 0x0000000000007b1d */ /* 0x000fec0000010000 */
.L_x_45:
[----:B------:R-:W-:Y:S05]  /*09f0*/  @P1 BRA `(.L_x_41) ;  /* 0x0000000000281947 */ /* 0x000fea0003800000 */
[--C-:B------:R-:W-:Y:S02]  /*0a00*/  IMAD R10, R9, R0, R15.reuse ;  /* 0x00000000090a7224 */ /* 0x100fe400078e020f */
[----:B------:R-:W-:-:S03]  /*0a10*/  IMAD.IADD R6, R6, 0x1, R15 ;  /* 0x0000000106067824 */ /* 0x000fc600078e020f */
[----:B------:R-:W-:Y:S01]  /*0a20*/  LEA R10, R10, R13, 0x2 ;  /* 0x0000000d0a0a7211 */ /* 0x000fe200078e10ff */
[----:B------:R-:W-:Y:S02]  /*0a30*/  IMAD R12, R6, 0x4, R11 ;  /* 0x00000004060c7824 */ /* 0x000fe400078e020b */
[----:B------:R-:W-:Y:S04]  /*0a40*/  LDS R6, [R8] ;  /* 0x0000000008067984 */ /* 0x000fe80000000800 */
[----:B------:R-:W-:Y:S04]  /*0a50*/  LDS R9, [R10] ;  /* 0x000000000a097984 */ /* 0x000fe80000000800 */
[----:B------:R-:W4:Y:S02]  /*0a60*/  LDS R12, [R12] ;  /* 0x000000000c0c7984 */ /* 0x000f240000000800 */
[----:B----4-:R-:W-:-:S05]  /*0a70*/  VIADDMNMX R9, R12, R9, R6, PT ;  /* 0x000000090c097246 */ /* 0x010fca0003800106 */
[----:B------:R4:W-:Y:S01]  /*0a80*/  STS [R8], R9 ;  /* 0x0000000908007388 */ /* 0x0009e20000000800 */
[----:B------:R-:W-:Y:S06]  /*0a90*/  BAR.SYNC.DEFER_BLOCKING 0x0 ;  /* 0x0000000000007b1d */ /* 0x000fec0000010000 */
.L_x_41:
[----:B------:R-:W-:Y:S01]  /*0aa0*/  LEA R12, R4, R11, 0x2 ;  /* 0x0000000b040c7211 */ /* 0x000fe200078e10ff */
[----:B----4-:R-:W4:Y:S01]  /*0ab0*/  LDS R9, [R8] ;  /* 0x0000000008097984 */ /* 0x010f220000000800 */
[----:B------:R-:W5:Y:S01]  /*0ac0*/  LDC.64 R10, c[0x0][0x398] ;  /* 0x0000e600ff0a7b82 */ /* 0x000f620000000a00 */
[-CC-:B------:R-:W-:Y:S02]  /*0ad0*/  IMAD R5, R5, R0.reuse, R4.reuse ;  /* 0x0000000005057224 */ /* 0x180fe400078e0204 */
[----:B------:R-:W0:Y:S01]  /*0ae0*/  LDS R13, [R12] ;  /* 0x000000000c0d7984 */ /* 0x000e220000000800 */
[----:B------:R-:W-:Y:S02]  /*0af0*/  IMAD R7, R7, R0, R4 ;  /* 0x0000000007077224 */ /* 0x000fe400078e0204 */
[----:B-----5:R-:W-:-:S04]  /*0b00*/  IMAD.WIDE R4, R5, 0x4, R10 ;  /* 0x0000000405047825 */ /* 0x020fc800078e020a */
[----:B------:R-:W-:Y:S01]  /*0b10*/  IMAD.WIDE R6, R7, 0x4, R10 ;  /* 0x0000000407067825 */ /* 0x000fe200078e020a */
[----:B----4-:R-:W-:Y:S04]  /*0b20*/  STG.E desc[UR4][R2.64], R9 ;  /* 0x0000000902007986 */ /* 0x010fe8000c101904 */
[----:B0-----:R-:W-:Y:S04]  /*0b30*/  STG.E desc[UR4][R4.64], R13 ;  /* 0x0000000d04007986 */ /* 0x001fe8000c101904 */
[----:B------:R-:W-:Y:S01]  /*0b40*/  STG.E desc[UR4][R6.64], R9 ;  /* 0x0000000906007986 */ /* 0x000fe2000c101904 */
[----:B------:R-:W-:Y:S05]  /*0b50*/  EXIT ;  /* 0x000000000000794d */ /* 0x000fea0003800000 */
.L_x_46:
        /* <DEDUP_REMOVED lines=10> */
.L_x_72:


//--------------------- .text._Z16pivot_row_floyedPiiii --------------------------
	.section	.text._Z16pivot_row_floyedPiiii,"ax",@progbits
	.align	128
        .global         _Z16pivot_row_floyedPiiii
        .type           _Z16pivot_row_floyedPiiii,@function
        .size           _Z16pivot_row_floyedPiiii,(.L_x_73 - _Z16pivot_row_floyedPiiii)
        .other          _Z16pivot_row_floyedPiiii,@"STO_CUDA_ENTRY STV_DEFAULT"
_Z16pivot_row_floyedPiiii:
.text._Z16pivot_row_floyedPiiii:
[----:B------:R-:W-:Y:S08]  /*0000*/  LDC R1, c[0x0][0x37c] ;  /* 0x0000df00ff017b82 */ /* 0x000ff00000000800 */
[----:B------:R-:W0:Y:S01]  /*0010*/  S2UR UR5, SR_CTAID.X ;  /* 0x00000000000579c3 */ /* 0x000e220000002500 */
[----:B------:R-:W0:Y:S01]  /*0020*/  LDCU.64 UR8, c[0x0][0x388] ;  /* 0x00007100ff0877ac */ /* 0x000e220008000a00 */
[----:B------:R-:W1:Y:S01]  /*0030*/  S2R R6, SR_TID.X ;  /* 0x0000000000067919 */ /* 0x000e620000002100 */
[----:B------:R-:W2:Y:S01]  /*0040*/  LDCU.64 UR6, c[0x0][0x358] ;  /* 0x00006b00ff0677ac */ /* 0x000ea20008000a00 */
[----:B------:R-:W3:Y:S04]  /*0050*/  S2R R0, SR_TID.Y ;  /* 0x0000000000007919 */ /* 0x000ee80000002200 */
[----:B------:R-:W1:Y:S08]  /*0060*/  LDC R5, c[0x0][0x390] ;  /* 0x0000e400ff057b82 */ /* 0x000e700000000800 */
[----:B------:R-:W4:Y:S01]  /*0070*/  LDC.64 R8, c[0x0][0x380] ;  /* 0x0000e000ff087b82 */ /* 0x000f220000000a00 */
[----:B0-----:R-:W-:-:S02]  /*0080*/  UISETP.GE.AND UP0, UPT, UR5, UR9, UPT ;  /* 0x000000090500728c */ /* 0x001fc4000bf06270 */
[----:B------:R-:W-:Y:S01]  /*0090*/  UIADD3 UR4, UPT, UPT, UR5, 0x1, URZ ;  /* 0x0000000105047890 */ /* 0x000fe2000fffe0ff */
[----:B-1----:R-:W-:-:S08]  /*00a0*/  IMAD R2, R5, UR9, R6 ;  /* 0x0000000905027c24 */ /* 0x002fd0000f8e0206 */
[----:B------:R-:W-:Y:S01]  /*00b0*/  @!UP0 UIADD3 UR4, UPT, UPT, UR5, URZ, URZ ;  /* 0x000000ff05048290 */ /* 0x000fe2000fffe0ff */
[----:B---3--:R-:W-:-:S05]  /*00c0*/  IMAD R3, R5, UR9, R0 ;  /* 0x0000000905037c24 */ /* 0x008fca000f8e0200 */
[----:B------:R-:W-:Y:S02]  /*00d0*/  IMAD R7, R5, UR4, R0 ;  /* 0x0000000405077c24 */ /* 0x000fe4000f8e0200 */
[C---:B------:R-:W-:Y:S02]  /*00e0*/  IMAD R11, R2.reuse, UR8, R3 ;  /* 0x00000008020b7c24 */ /* 0x040fe4000f8e0203 */
[----:B------:R-:W-:-:S04]  /*00f0*/  IMAD R7, R2, UR8, R7 ;  /* 0x0000000802077c24 */ /* 0x000fc8000f8e0207 */
[----:B----4-:R-:W-:-:S04]  /*0100*/  IMAD.WIDE R2, R7, 0x4, R8 ;  /* 0x0000000407027825 */ /* 0x010fc800078e0208 */
[----:B------:R-:W-:Y:S01]  /*0110*/  IMAD.WIDE R8, R11, 0x4, R8 ;  /* 0x000000040b087825 */ /* 0x000fe200078e0208 */
[----:B--2---:R-:W2:Y:S05]  /*0120*/  LDG.E R13, desc[UR6][R2.64] ;  /* 0x00000006020d7981 */ /* 0x004eaa000c1e1900 */
[----:B------:R-:W3:Y:S01]  /*0130*/  LDG.E R8, desc[UR6][R8.64] ;  /* 0x0000000608087981 */ /* 0x000ee2000c1e1900 */
[----:B------:R-:W0:Y:S01]  /*0140*/  S2UR UR5, SR_CgaCtaId ;  /* 0x00000000000579c3 */ /* 0x000e220000008800 */
[----:B------:R-:W-:Y:S01]  /*0150*/  UMOV UR4, 0x400 ;  /* 0x0000040000047882 */ /* 0x000fe20000000000 */
[CC--:B------:R-:W-:Y:S01]  /*0160*/  IMAD R4, R5.reuse, R5.reuse, RZ ;  /* 0x0000000505047224 */ /* 0x0c0fe200078e02ff */
[----:B------:R-:W-:Y:S01]  /*0170*/  ISETP.GE.AND P0, PT, R5, 0x1, PT ;  /* 0x000000010500780c */ /* 0x000fe20003f06270 */
[----:B------:R-:W-:-:S02]  /*0180*/  IMAD R7, R6, R5, RZ ;  /* 0x0000000506077224 */ /* 0x000fc400078e02ff */
[----:B------:R-:W-:Y:S02]  /*0190*/  IMAD.SHL.U32 R11, R4, 0x4, RZ ;  /* 0x00000004040b7824 */ /* 0x000fe400078e00ff */
[----:B------:R-:W-:Y:S01]  /*01a0*/  IMAD.IADD R15, R7, 0x1, R0 ;  /* 0x00000001070f7824 */ /* 0x000fe200078e0200 */
[----:B0-----:R-:W-:-:S06]  /*01b0*/  ULEA UR4, UR5, UR4, 0x18 ;  /* 0x0000000405047291 */ /* 0x001fcc000f8ec0ff */
[----:B------:R-:W-:-:S04]  /*01c0*/  VIADD R4, R11, UR4 ;  /* 0x000000040b047c36 */ /* 0x000fc80008000000 */
[C---:B------:R-:W-:Y:S01]  /*01d0*/  IMAD R6, R15.reuse, 0x4, R4 ;  /* 0x000000040f067824 */ /* 0x040fe200078e0204 */
[----:B------:R-:W-:-:S04]  /*01e0*/  LEA R15, R15, UR4, 0x2 ;  /* 0x000000040f0f7c11 */ /* 0x000fc8000f8e10ff */
        /* <DEDUP_REMOVED lines=9> */
[----:B------:R-:W-:Y:S01]  /*0280*/  LEA R9, R7, UR4, 0x2 ;  /* 0x0000000407097c11 */ /* 0x000fe2000f8e10ff */
[----:B------:R-:W-:Y:S01]  /*0290*/  IMAD R10, R0, 0x4, R11 ;  /* 0x00000004000a7824 */ /* 0x000fe200078e020b */
[----:B------:R-:W-:-:S03]  /*02a0*/  LOP3.LUT R8, R5, 0x7ffffff8, RZ, 0xc0, !PT ;  /* 0x7ffffff805087812 */ /* 0x000fc600078ec0ff */
[----:B------:R-:W-:Y:S01]  /*02b0*/  VIADD R10, R10, UR4 ;  /* 0x000000040a0a7c36 */ /* 0x000fe20008000000 */
[----:B------:R-:W-:Y:S01]  /*02c0*/  IADD3 R11, PT, PT, -R8, RZ, RZ ;  /* 0x000000ff080b7210 */ /* 0x000fe20007ffe1ff */
[----:B------:R-:W-:-:S07]  /*02d0*/  VIADD R9, R9, 0x10 ;  /* 0x0000001009097836 */ /* 0x000fce0000000000 */
.L_x_49:
[----:B------:R-:W-:Y:S01]  /*02e0*/  LDS R12, [R6] ;  /* 0x00000000060c7984 */ /* 0x000fe20000000800 */
[----:B------:R-:W-:-:S03]  /*02f0*/  IADD3 R11, PT, PT, R11, 0x8, RZ ;  /* 0x000000080b0b7810 */ /* 0x000fc60007ffe0ff */
[----:B------:R-:W-:Y:S01]  /*0300*/  LDS R13, [R9+-0x10] ;  /* 0xfffff000090d7984 */ /* 0x000fe20000000800 */
[----:B------:R-:W-:-:S03]  /*0310*/  ISETP.NE.AND P1, PT, R11, RZ, PT ;  /* 0x000000ff0b00720c */ /* 0x000fc60003f25270 */
[----:B0-----:R-:W0:Y:S02]  /*0320*/  LDS R14, [R10] ;  /* 0x000000000a0e7984 */ /* 0x001e240000000800 */
[----:B0-----:R-:W-:Y:S01]  /*0330*/  VIADDMNMX R13, R14, R13, R12, PT ;  /* 0x0000000d0e0d7246 */ /* 0x001fe2000380010c */
[C-C-:B------:R-:W-:Y:S02]  /*0340*/  IMAD R14, R5.reuse, 0x4, R10.reuse ;  /* 0x00000004050e7824 */ /* 0x140fe400078e020a */
[C---:B------:R-:W-:Y:S02]  /*0350*/  IMAD R10, R5.reuse, 0x20, R10 ;  /* 0x00000020050a7824 */ /* 0x040fe400078e020a */
[----:B------:R-:W-:Y:S01]  /*0360*/  STS [R6], R13 ;  /* 0x0000000d06007388 */ /* 0x000fe20000000800 */
[----:B------:R-:W-:Y:S06]  /*0370*/  BAR.SYNC.DEFER_BLOCKING 0x0 ;  /* 0x0000000000007b1d */ /* 0x000fec0000010000 */
[----:B------:R-:W-:Y:S04]  /*0380*/  LDS R12, [R6] ;  /* 0x00000000060c7984 */ /* 0x000fe80000000800 */
[----:B------:R-:W-:Y:S04]  /*0390*/  LDS R15, [R9+-0xc] ;  /* 0xfffff400090f7984 */ /* 0x000fe80000000800 */
[----:B------:R-:W0:Y:S02]  /*03a0*/  LDS R16, [R14] ;  /* 0x000000000e107984 */ /* 0x000e240000000800 */
[----:B0-----:R-:W-:Y:S01]  /*03b0*/  VIADDMNMX R15, R16, R15, R12, PT ;  /* 0x0000000f100f7246 */ /* 0x001fe2000380010c */
[----:B------:R-:W-:-:S04]  /*03c0*/  IMAD R16, R5, 0x4, R14 ;  /* 0x0000000405107824 */ /* 0x000fc800078e020e */
[----:B------:R-:W-:Y:S01]  /*03d0*/  STS [R6], R15 ;  /* 0x0000000f06007388 */ /* 0x000fe20000000800 */
[----:B------:R-:W-:Y:S01]  /*03e0*/  IMAD R20, R5, 0x4, R16 ;  /* 0x0000000405147824 */ /* 0x000fe200078e0210 */
        /* <DEDUP_REMOVED lines=17> */
[----:B------:R-:W-:Y:S04]  /*0500*/  LDS R15, [R9] ;  /* 0x00000000090f7984 */ /* 0x000fe80000000800 */
[----:B------:R0:W1:Y:S02]  /*0510*/  LDS R13, [R14] ;  /* 0x000000000e0d7984 */ /* 0x0000640000000800 */
[----:B0-----:R-:W-:Y:S01]  /*0520*/  IMAD R14, R5, 0x4, R20 ;  /* 0x00000004050e7824 */ /* 0x001fe200078e0214 */
[----:B-1----:R-:W-:-:S05]  /*0530*/  VIADDMNMX R13, R13, R15, R12, PT ;  /* 0x0000000f0d0d7246 */ /* 0x002fca000380010c */
        /* <DEDUP_REMOVED lines=22> */
.L_x_48:
[----:B------:R-:W-:Y:S05]  /*06a0*/  @!P0 BRA `(.L_x_47) ;  /* 0x0000000400188947 */ /* 0x000fea0003800000 */
[----:B------:R-:W-:Y:S02]  /*06b0*/  ISETP.GE.U32.AND P0, PT, R18, 0x4, PT ;  /* 0x000000041200780c */ /* 0x000fe40003f06070 */
[----:B0-----:R-:W-:-:S04]  /*06c0*/  LOP3.LUT R15, R5, 0x3, RZ, 0xc0, !PT ;  /* 0x00000003050f7812 */ /* 0x001fc800078ec0ff */
[----:B------:R-:W-:-:S07]  /*06d0*/  ISETP.NE.AND P1, PT, R15, RZ, PT ;  /* 0x000000ff0f00720c */ /* 0x000fce0003f25270 */
[----:B------:R-:W-:Y:S06]  /*06e0*/  @!P0 BRA `(.L_x_50) ;  /* 0x0000000000808947 */ /* 0x000fec0003800000 */
[----:B------:R-:W-:Y:S02]  /*06f0*/  IMAD.IADD R9, R7, 0x1, R8 ;  /* 0x0000000107097824 */ /* 0x000fe400078e0208 */
[C---:B------:R-:W-:Y:S01]  /*0700*/  IMAD R11, R8.reuse, R5, R0 ;  /* 0x00000005080b7224 */ /* 0x040fe200078e0200 */
[----:B------:R-:W-:Y:S02]  /*0710*/  IADD3 R8, PT, PT, R8, 0x4, RZ ;  /* 0x0000000408087810 */ /* 0x000fe40007ffe0ff */
[----:B------:R-:W-:Y:S02]  /*0720*/  LEA R10, R9, UR4, 0x2 ;  /* 0x00000004090a7c11 */ /* 0x000fe4000f8e10ff */
[----:B------:R-:W-:Y:S01]  /*0730*/  LEA R14, R11, R4, 0x2 ;  /* 0x000000040b0e7211 */ /* 0x000fe200078e10ff */
[----:B------:R-:W-:Y:S04]  /*0740*/  LDS R9, [R6] ;  /* 0x0000000006097984 */ /* 0x000fe80000000800 */
[----:B------:R-:W-:Y:S01]  /*0750*/  LDS R12, [R10] ;  /* 0x000000000a0c7984 */ /* 0x000fe20000000800 */
[----:B------:R-:W-:-:S03]  /*0760*/  IMAD R16, R5, 0x4, R14 ;  /* 0x0000000405107824 */ /* 0x000fc600078e020e */
[----:B------:R-:W0:Y:S01]  /*0770*/  LDS R11, [R14] ;  /* 0x000000000e0b7984 */ /* 0x000e220000000800 */
[----:B------:R-:W-:Y:S01]  /*0780*/  IMAD R18, R5, 0x4, R16 ;  /* 0x0000000405127824 */ /* 0x000fe200078e0210 */
        /* <DEDUP_REMOVED lines=22> */
.L_x_50:
[----:B------:R-:W-:Y:S05]  /*08f0*/  @!P1 BRA `(.L_x_47) ;  /* 0x0000000000849947 */ /* 0x000fea0003800000 */
[----:B------:R-:W-:Y:S02]  /*0900*/  ISETP.NE.AND P0, PT, R15, 0x1, PT ;  /* 0x000000010f00780c */ /* 0x000fe40003f05270 */
[----:B------:R-:W-:-:S04]  /*0910*/  LOP3.LUT R9, R5, 0x1, RZ, 0xc0, !PT ;  /* 0x0000000105097812 */ /* 0x000fc800078ec0ff */
[----:B------:R-:W-:-:S07]  /*0920*/  ISETP.NE.U32.AND P1, PT, R9, 0x1, PT ;  /* 0x000000010900780c */ /* 0x000fce0003f25070 */
[----:B------:R-:W-:Y:S06]  /*0930*/  @!P0 BRA `(.L_x_51) ;  /* 0x0000000000488947 */ /* 0x000fec0003800000 */
[----:B------:R-:W-:Y:S02]  /*0940*/  IMAD.IADD R9, R7, 0x1, R8 ;  /* 0x0000000107097824 */ /* 0x000fe400078e0208 */
[C---:B0-----:R-:W-:Y:S01]  /*0950*/  IMAD R11, R8.reuse, R5, R0 ;  /* 0x00000005080b7224 */ /* 0x041fe200078e0200 */
[----:B------:R-:W-:Y:S02]  /*0960*/  IADD3 R8, PT, PT, R8, 0x2, RZ ;  /* 0x0000000208087810 */ /* 0x000fe40007ffe0ff */
[----:B------:R-:W-:Y:S01]  /*0970*/  LEA R13, R9, UR4, 0x2 ;  /* 0x00000004090d7c11 */ /* 0x000fe2000f8e10ff */
[----:B------:R-:W-:Y:S01]  /*0980*/  IMAD R14, R11, 0x4, R4 ;  /* 0x000000040b0e7824 */ /* 0x000fe200078e0204 */
[----:B------:R-:W-:Y:S03]  /*0990*/  LDS R9, [R6] ;  /* 0x0000000006097984 */ /* 0x000fe60000000800 */
[----:B------:R-:W-:Y:S01]  /*09a0*/  IMAD R12, R5, 0x4, R14 ;  /* 0x00000004050c7824 */ /* 0x000fe200078e020e */
[----:B------:R-:W-:Y:S04]  /*09b0*/  LDS R10, [R13] ;  /* 0x000000000d0a7984 */ /* 0x000fe80000000800 */
        /* <DEDUP_REMOVED lines=10> */
.L_x_51:
[----:B------:R-:W-:Y:S05]  /*0a60*/  @P1 BRA `(.L_x_47) ;  /* 0x0000000000281947 */ /* 0x000fea0003800000 */
[----:B------:R-:W-:Y:S02]  /*0a70*/  IMAD.IADD R7, R7, 0x1, R8 ;  /* 0x0000000107077824 */ /* 0x000fe400078e0208 */
[----:B------:R-:W-:Y:S02]  /*0a80*/  IMAD R5, R8, R5, R0 ;  /* 0x0000000508057224 */ /* 0x000fe400078e0200 */
[----:B------:R-:W-:Y:S01]  /*0a90*/  LDS R0, [R6] ;  /* 0x0000000006007984 */ /* 0x000fe20000000800 */
[----:B------:R-:W-:Y:S01]  /*0aa0*/  LEA R7, R7, UR4, 0x2 ;  /* 0x0000000407077c11 */ /* 0x000fe2000f8e10ff */
[----:B------:R-:W-:-:S05]  /*0ab0*/  IMAD R5, R5, 0x4, R4 ;  /* 0x0000000405057824 */ /* 0x000fca00078e0204 */
[----:B------:R-:W-:Y:S04]  /*0ac0*/  LDS R7, [R7] ;  /* 0x0000000007077984 */ /* 0x000fe80000000800 */
[----:B------:R-:W2:Y:S02]  /*0ad0*/  LDS R5, [R5] ;  /* 0x0000000005057984 */ /* 0x000ea40000000800 */
[----:B--2---:R-:W-:-:S05]  /*0ae0*/  VIADDMNMX R9, R5, R7, R0, PT ;  /* 0x0000000705097246 */ /* 0x004fca0003800100 */
[----:B------:R2:W-:Y:S01]  /*0af0*/  STS [R6], R9 ;  /* 0x0000000906007388 */ /* 0x0005e20000000800 */
[----:B------:R-:W-:Y:S06]  /*0b00*/  BAR.SYNC.DEFER_BLOCKING 0x0 ;  /* 0x0000000000007b1d */ /* 0x000fec0000010000 */
.L_x_47:
[----:B------:R-:W3:Y:S04]  /*0b10*/  LDS R5, [R6] ;  /* 0x0000000006057984 */ /* 0x000ee80000000800 */
[----:B---3--:R-:W-:Y:S01]  /*0b20*/  STG.E desc[UR6][R2.64], R5 ;  /* 0x0000000502007986 */ /* 0x008fe2000c101906 */
[----:B------:R-:W-:Y:S05]  /*0b30*/  EXIT ;  /* 0x000000000000794d */ /* 0x000fea0003800000 */
.L_x_52:
        /* <DEDUP_REMOVED lines=12> */
.L_x_73:


//--------------------- .text._Z16pivot_col_floyedPiiii --------------------------
	.section	.text._Z16pivot_col_floyedPiiii,"ax",@progbits
	.align	128
        .global         _Z16pivot_col_floyedPiiii
        .type           _Z16pivot_col_floyedPiiii,@function
        .size           _Z16pivot_col_floyedPiiii,(.L_x_74 - _Z16pivot_col_floyedPiiii)
        .other          _Z16pivot_col_floyedPiiii,@"STO_CUDA_ENTRY STV_DEFAULT"
_Z16pivot_col_floyedPiiii:
.text._Z16pivot_col_floyedPiiii:
[----:B------:R-:W-:Y:S08]  /*0000*/  LDC R1, c[0x0][0x37c] ;  /* 0x0000df00ff017b82 */ /* 0x000ff00000000800 */
[----:B------:R-:W0:Y:S01]  /*0010*/  S2UR UR5, SR_CTAID.X ;  /* 0x00000000000579c3 */ /* 0x000e220000002500 */
[----:B------:R-:W0:Y:S01]  /*0020*/  LDCU.64 UR8, c[0x0][0x388] ;  /* 0x00007100ff0877ac */ /* 0x000e220008000a00 */
[----:B------:R-:W1:Y:S01]  /*0030*/  S2R R6, SR_TID.Y ;  /* 0x0000000000067919 */ /* 0x000e620000002200 */
[----:B------:R-:W2:Y:S01]  /*0040*/  LDCU.64 UR6, c[0x0][0x358] ;  /* 0x00006b00ff0677ac */ /* 0x000ea20008000a00 */
[----:B------:R-:W3:Y:S04]  /*0050*/  S2R R0, SR_TID.X ;  /* 0x0000000000007919 */ /* 0x000ee80000002100 */
        /* <DEDUP_REMOVED lines=8> */
[--C-:B------:R-:W-:Y:S02]  /*00e0*/  IMAD R9, R2, UR8, R3.reuse ;  /* 0x0000000802097c24 */ /* 0x100fe4000f8e0203 */
[----:B------:R-:W-:-:S04]  /*00f0*/  IMAD R7, R4, UR8, R3 ;  /* 0x0000000804077c24 */ /* 0x000fc8000f8e0203 */
[----:B----4-:R-:W-:-:S04]  /*0100*/  IMAD.WIDE R2, R7, 0x4, R10 ;  /* 0x0000000407027825 */ /* 0x010fc800078e020a */
[----:B------:R-:W-:Y:S01]  /*0110*/  IMAD.WIDE R10, R9, 0x4, R10 ;  /* 0x00000004090a7825 */ /* 0x000fe200078e020a */
[----:B--2---:R-:W2:Y:S05]  /*0120*/  LDG.E R13, desc[UR6][R2.64] ;  /* 0x00000006020d7981 */ /* 0x004eaa000c1e1900 */
[----:B------:R-:W3:Y:S01]  /*0130*/  LDG.E R10, desc[UR6][R10.64] ;  /* 0x000000060a0a7981 */ /* 0x000ee2000c1e1900 */
[----:B------:R-:W-:Y:S01]  /*0140*/  MOV R4, 0x400 ;  /* 0x0000040000047802 */ /* 0x000fe20000000f00 */
[CC--:B------:R-:W-:Y:S01]  /*0150*/  IMAD R9, R5.reuse, R5.reuse, RZ ;  /* 0x0000000505097224 */ /* 0x0c0fe200078e02ff */
[----:B------:R-:W-:Y:S01]  /*0160*/  ISETP.GE.AND P0, PT, R5, 0x1, PT ;  /* 0x000000010500780c */ /* 0x000fe20003f06270 */
[----:B------:R-:W0:Y:S01]  /*0170*/  S2R R7, SR_CgaCtaId ;  /* 0x0000000000077919 */ /* 0x000e220000008800 */
[-C--:B------:R-:W-:Y:S01]  /*0180*/  IMAD R15, R0, R5.reuse, R6 ;  /* 0x00000005000f7224 */ /* 0x080fe200078e0206 */
[----:B0-----:R-:W-:Y:S01]  /*0190*/  LEA R4, R7, R4, 0x18 ;  /* 0x0000000407047211 */ /* 0x001fe200078ec0ff */
[----:B------:R-:W-:-:S04]  /*01a0*/  IMAD R7, R6, R5, RZ ;  /* 0x0000000506077224 */ /* 0x000fc800078e02ff */
[----:B------:R-:W-:Y:S02]  /*01b0*/  IMAD R6, R9, 0x4, R4 ;  /* 0x0000000409067824 */ /* 0x000fe400078e0204 */
[----:B------:R-:W-:Y:S02]  /*01c0*/  IMAD.IADD R9, R7, 0x1, R0 ;  /* 0x0000000107097824 */ /* 0x000fe400078e0200 */
[----:B------:R-:W-:Y:S02]  /*01d0*/  IMAD R8, R15, 0x4, R6 ;  /* 0x000000040f087824 */ /* 0x000fe400078e0206 */
[----:B------:R-:W-:-:S03]  /*01e0*/  IMAD R9, R9, 0x4, R4 ;  /* 0x0000000409097824 */ /* 0x000fc600078e0204 */
        /* <DEDUP_REMOVED lines=9> */
[----:B------:R-:W-:Y:S01]  /*0280*/  IMAD.IADD R9, R0, 0x1, R5 ;  /* 0x0000000100097824 */ /* 0x000fe200078e0205 */
[----:B------:R-:W-:Y:S01]  /*0290*/  LOP3.LUT R10, R5, 0x7ffffff8, RZ, 0xc0, !PT ;  /* 0x7ffffff8050a7812 */ /* 0x000fe200078ec0ff */
[----:B------:R-:W-:Y:S02]  /*02a0*/  IMAD R11, R7, 0x4, R4 ;  /* 0x00000004070b7824 */ /* 0x000fe400078e0204 */
[----:B------:R-:W-:-:S04]  /*02b0*/  IMAD.SHL.U32 R9, R9, 0x4, RZ ;  /* 0x0000000409097824 */ /* 0x000fc800078e00ff */
[----:B------:R-:W-:Y:S01]  /*02c0*/  IMAD R12, R9, R5, R4 ;  /* 0x00000005090c7224 */ /* 0x000fe200078e0204 */
[----:B------:R-:W-:Y:S01]  /*02d0*/  IADD3 R9, PT, PT, R11, 0x10, RZ ;  /* 0x000000100b097810 */ /* 0x000fe20007ffe0ff */
[----:B------:R-:W-:Y:S02]  /*02e0*/  IMAD.MOV R11, RZ, RZ, -R10 ;  /* 0x000000ffff0b7224 */ /* 0x000fe400078e0a0a */
[----:B------:R-:W-:-:S07]  /*02f0*/  VIADD R12, R12, 0x10 ;  /* 0x000000100c0c7836 */ /* 0x000fce0000000000 */
.L_x_55:
[----:B------:R-:W-:Y:S01]  /*0300*/  LDS R13, [R8] ;  /* 0x00000000080d7984 */ /* 0x000fe20000000800 */
[----:B------:R-:W-:-:S03]  /*0310*/  VIADD R11, R11, 0x8 ;  /* 0x000000080b0b7836 */ /* 0x000fc60000000000 */
[----:B------:R-:W-:Y:S02]  /*0320*/  LDS R14, [R12+-0x10] ;  /* 0xfffff0000c0e7984 */ /* 0x000fe40000000800 */
[----:B------:R-:W-:Y:S02]  /*0330*/  ISETP.NE.AND P1, PT, R11, RZ, PT ;  /* 0x000000ff0b00720c */ /* 0x000fe40003f25270 */
[----:B0-----:R-:W0:Y:S02]  /*0340*/  LDS R15, [R9+-0x10] ;  /* 0xfffff000090f7984 */ /* 0x001e240000000800 */
        /* <DEDUP_REMOVED lines=42> */
[----:B0-----:R-:W-:Y:S01]  /*05f0*/  IADD3 R12, PT, PT, R12, 0x20, RZ ;  /* 0x000000200c0c7810 */ /* 0x001fe20007ffe0ff */
[----:B-1----:R-:W-:Y:S01]  /*0600*/  VIADD R9, R9, 0x20 ;  /* 0x0000002009097836 */ /* 0x002fe20000000000 */
[----:B--2---:R-:W-:-:S05]  /*0610*/  VIADDMNMX R15, R16, R15, R14, PT ;  /* 0x0000000f100f7246 */ /* 0x004fca000380010e */
[----:B------:R0:W-:Y:S01]  /*0620*/  STS [R8], R15 ;  /* 0x0000000f08007388 */ /* 0x0001e20000000800 */
[----:B------:R-:W-:Y:S06]  /*0630*/  BAR.SYNC.DEFER_BLOCKING 0x0 ;  /* 0x0000000000007b1d */ /* 0x000fec0000010000 */
[----:B------:R-:W-:Y:S05]  /*0640*/  @P1 BRA `(.L_x_55) ;  /* 0xfffffffc002c1947 */ /* 0x000fea000383ffff */
.L_x_54:
[----:B------:R-:W-:Y:S05]  /*0650*/  @!P0 BRA `(.L_x_53) ;  /* 0x0000000400088947 */ /* 0x000fea0003800000 */
[----:B------:R-:W-:Y:S02]  /*0660*/  ISETP.GE.U32.AND P0, PT, R18, 0x4, PT ;  /* 0x000000041200780c */ /* 0x000fe40003f06070 */
[----:B------:R-:W-:-:S04]  /*0670*/  LOP3.LUT R16, R5, 0x3, RZ, 0xc0, !PT ;  /* 0x0000000305107812 */ /* 0x000fc800078ec0ff */
[----:B------:R-:W-:-:S07]  /*0680*/  ISETP.NE.AND P1, PT, R16, RZ, PT ;  /* 0x000000ff1000720c */ /* 0x000fce0003f25270 */
[----:B------:R-:W-:Y:S06]  /*0690*/  @!P0 BRA `(.L_x_56) ;  /* 0x0000000000748947 */ /* 0x000fec0003800000 */
[--C-:B------:R-:W-:Y:S02]  /*06a0*/  IMAD.IADD R13, R7, 0x1, R10.reuse ;  /* 0x00000001070d7824 */ /* 0x100fe400078e020a */
[----:B------:R-:W-:Y:S02]  /*06b0*/  IMAD R9, R0, R5, R10 ;  /* 0x0000000500097224 */ /* 0x000fe400078e020a */
[----:B------:R-:W-:Y:S01]  /*06c0*/  VIADD R10, R10, 0x4 ;  /* 0x000000040a0a7836 */ /* 0x000fe20000000000 */
[----:B------:R-:W-:Y:S01]  /*06d0*/  LEA R13, R13, R4, 0x2 ;  /* 0x000000040d0d7211 */ /* 0x000fe200078e10ff */
[----:B------:R-:W-:Y:S02]  /*06e0*/  IMAD R11, R9, 0x4, R6 ;  /* 0x00000004090b7824 */ /* 0x000fe400078e0206 */
[----:B------:R-:W-:Y:S04]  /*06f0*/  LDS R9, [R8] ;  /* 0x0000000008097984 */ /* 0x000fe80000000800 */
[----:B------:R-:W-:Y:S04]  /*0700*/  LDS R12, [R11] ;  /* 0x000000000b0c7984 */ /* 0x000fe80000000800 */
[----:B------:R-:W1:Y:S02]  /*0710*/  LDS R14, [R13] ;  /* 0x000000000d0e7984 */ /* 0x000e640000000800 */
[----:B-1----:R-:W-:-:S05]  /*0720*/  VIADDMNMX R9, R14, R12, R9, PT ;  /* 0x0000000c0e097246 */ /* 0x002fca0003800109 */
[----:B------:R-:W-:Y:S01]  /*0730*/  STS [R8], R9 ;  /* 0x0000000908007388 */ /* 0x000fe20000000800 */
[----:B------:R-:W-:Y:S06]  /*0740*/  BAR.SYNC.DEFER_BLOCKING 0x0 ;  /* 0x0000000000007b1d */ /* 0x000fec0000010000 */
[----:B------:R-:W-:Y:S04]  /*0750*/  LDS R12, [R8] ;  /* 0x00000000080c7984 */ /* 0x000fe80000000800 */
[----:B0-----:R-:W-:Y:S04]  /*0760*/  LDS R15, [R11+0x4] ;  /* 0x000004000b0f7984 */ /* 0x001fe80000000800 */
        /* <DEDUP_REMOVED lines=16> */
.L_x_56:
[----:B------:R-:W-:Y:S05]  /*0870*/  @!P1 BRA `(.L_x_53) ;  /* 0x0000000000809947 */ /* 0x000fea0003800000 */
[----:B------:R-:W-:Y:S02]  /*0880*/  ISETP.NE.AND P0, PT, R16, 0x1, PT ;  /* 0x000000011000780c */ /* 0x000fe40003f05270 */
[----:B-1----:R-:W-:-:S04]  /*0890*/  LOP3.LUT R9, R5, 0x1, RZ, 0xc0, !PT ;  /* 0x0000000105097812 */ /* 0x002fc800078ec0ff */
[----:B------:R-:W-:-:S07]  /*08a0*/  ISETP.NE.U32.AND P1, PT, R9, 0x1, PT ;  /* 0x000000010900780c */ /* 0x000fce0003f25070 */
[----:B------:R-:W-:Y:S06]  /*08b0*/  @!P0 BRA `(.L_x_57) ;  /* 0x0000000000448947 */ /* 0x000fec0003800000 */
[--C-:B------:R-:W-:Y:S02]  /*08c0*/  IMAD.IADD R11, R7, 0x1, R10.reuse ;  /* 0x00000001070b7824 */ /* 0x100fe400078e020a */
[----:B------:R-:W-:Y:S02]  /*08d0*/  IMAD R9, R0, R5, R10 ;  /* 0x0000000500097224 */ /* 0x000fe400078e020a */
[----:B------:R-:W-:Y:S01]  /*08e0*/  VIADD R10, R10, 0x2 ;  /* 0x000000020a0a7836 */ /* 0x000fe20000000000 */
[----:B0-----:R-:W-:Y:S01]  /*08f0*/  LEA R15, R11, R4, 0x2 ;  /* 0x000000040b0f7211 */ /* 0x001fe200078e10ff */
[----:B------:R-:W-:Y:S02]  /*0900*/  IMAD R14, R9, 0x4, R6 ;  /* 0x00000004090e7824 */ /* 0x000fe400078e0206 */
[----:B------:R-:W-:Y:S04]  /*0910*/  LDS R9, [R8] ;  /* 0x0000000008097984 */ /* 0x000fe80000000800 */
[----:B------:R-:W-:Y:S04]  /*0920*/  LDS R12, [R14] ;  /* 0x000000000e0c7984 */ /* 0x000fe80000000800 */
[----:B------:R-:W0:Y:S02]  /*0930*/  LDS R11, [R15] ;  /* 0x000000000f0b7984 */ /* 0x000e240000000800 */
        /* <DEDUP_REMOVED lines=9> */
.L_x_57:
[----:B------:R-:W-:Y:S05]  /*09d0*/  @P1 BRA `(.L_x_53) ;  /* 0x0000000000281947 */ /* 0x000fea0003800000 */
[--C-:B------:R-:W-:Y:S02]  /*09e0*/  IMAD R5, R0, R5, R10.reuse ;  /* 0x0000000500057224 */ /* 0x100fe400078e020a */
[----:B------:R-:W-:Y:S01]  /*09f0*/  IMAD.IADD R7, R7, 0x1, R10 ;  /* 0x0000000107077824 */ /* 0x000fe200078e020a */
[----:B------:R-:W-:Y:S02]  /*0a00*/  LDS R0, [R8] ;  /* 0x0000000008007984 */ /* 0x000fe40000000800 */
[----:B------:R-:W-:Y:S01]  /*0a10*/  LEA R5, R5, R6, 0x2 ;  /* 0x0000000605057211 */ /* 0x000fe200078e10ff */
[----:B------:R-:W-:-:S05]  /*0a20*/  IMAD R7, R7, 0x4, R4 ;  /* 0x0000000407077824 */ /* 0x000fca00078e0204 */
[----:B------:R-:W-:Y:S04]  /*0a30*/  LDS R5, [R5] ;  /* 0x0000000005057984 */ /* 0x000fe80000000800 */
[----:B------:R-:W2:Y:S02]  /*0a40*/  LDS R7, [R7] ;  /* 0x0000000007077984 */ /* 0x000ea40000000800 */
[----:B--2---:R-:W-:-:S05]  /*0a50*/  VIADDMNMX R9, R7, R5, R0, PT ;  /* 0x0000000507097246 */ /* 0x004fca0003800100 */
[----:B------:R2:W-:Y:S01]  /*0a60*/  STS [R8], R9 ;  /* 0x0000000908007388 */ /* 0x0005e20000000800 */
[----:B------:R-:W-:Y:S06]  /*0a70*/  BAR.SYNC.DEFER_BLOCKING 0x0 ;  /* 0x0000000000007b1d */ /* 0x000fec0000010000 */
.L_x_53:
[----:B------:R-:W3:Y:S04]  /*0a80*/  LDS R5, [R8] ;  /* 0x0000000008057984 */ /* 0x000ee80000000800 */
[----:B---3--:R-:W-:Y:S01]  /*0a90*/  STG.E desc[UR6][R2.64], R5 ;  /* 0x0000000502007986 */ /* 0x008fe2000c101906 */
[----:B------:R-:W-:Y:S05]  /*0aa0*/  EXIT ;  /* 0x000000000000794d */ /* 0x000fea0003800000 */
.L_x_58:
        /* <DEDUP_REMOVED lines=13> */
.L_x_74:


//--------------------- .text._Z12pivot_floyedPiiii --------------------------
	.section	.text._Z12pivot_floyedPiiii,"ax",@progbits
	.align	128
        .global         _Z12pivot_floyedPiiii
        .type           _Z12pivot_floyedPiiii,@function
        .size           _Z12pivot_floyedPiiii,(.L_x_75 - _Z12pivot_floyedPiiii)
        .other          _Z12pivot_floyedPiiii,@"STO_CUDA_ENTRY STV_DEFAULT"
_Z12pivot_floyedPiiii:
.text._Z12pivot_floyedPiiii:
[----:B------:R-:W-:Y:S01]  /*0000*/  LDC R1, c[0x0][0x37c] ;  /* 0x0000df00ff017b82 */ /* 0x000fe20000000800 */
[----:B------:R-:W0:Y:S07]  /*0010*/  S2R R6, SR_TID.X ;  /* 0x0000000000067919 */ /* 0x000e2e0000002100 */
[----:B------:R-:W0:Y:S01]  /*0020*/  LDC R5, c[0x0][0x390] ;  /* 0x0000e400ff057b82 */ /* 0x000e220000000800 */
[----:B------:R-:W0:Y:S01]  /*0030*/  LDCU.64 UR4, c[0x0][0x388] ;  /* 0x00007100ff0477ac */ /* 0x000e220008000a00 */
[----:B------:R-:W1:Y:S01]  /*0040*/  S2R R0, SR_TID.Y ;  /* 0x0000000000007919 */ /* 0x000e620000002200 */
[----:B------:R-:W2:Y:S05]  /*0050*/  LDCU.64 UR6, c[0x0][0x358] ;  /* 0x00006b00ff0677ac */ /* 0x000eaa0008000a00 */
[----:B------:R-:W3:Y:S01]  /*0060*/  LDC.64 R2, c[0x0][0x380] ;  /* 0x0000e000ff027b82 */ /* 0x000ee20000000a00 */
[----:B0-----:R-:W-:-:S02]  /*0070*/  IMAD R4, R5, UR5, R6 ;  /* 0x0000000505047c24 */ /* 0x001fc4000f8e0206 */
[----:B-1----:R-:W-:-:S04]  /*0080*/  IMAD R7, R5, UR5, R0 ;  /* 0x0000000505077c24 */ /* 0x002fc8000f8e0200 */
[----:B------:R-:W-:-:S04]  /*0090*/  IMAD R7, R4, UR4, R7 ;  /* 0x0000000404077c24 */ /* 0x000fc8000f8e0207 */
[----:B---3--:R-:W-:-:S05]  /*00a0*/  IMAD.WIDE R2, R7, 0x4, R2 ;  /* 0x0000000407027825 */ /* 0x008fca00078e0202 */
[----:B--2---:R-:W2:Y:S01]  /*00b0*/  LDG.E R9, desc[UR6][R2.64] ;  /* 0x0000000602097981 */ /* 0x004ea2000c1e1900 */
[----:B------:R-:W0:Y:S01]  /*00c0*/  S2UR UR5, SR_CgaCtaId ;  /* 0x00000000000579c3 */ /* 0x000e220000008800 */
[----:B------:R-:W-:Y:S01]  /*00d0*/  IMAD R7, R6, R5, RZ ;  /* 0x0000000506077224 */ /* 0x000fe200078e02ff */
[----:B------:R-:W-:Y:S01]  /*00e0*/  UMOV UR4, 0x400 ;  /* 0x0000040000047882 */ /* 0x000fe20000000000 */
[----:B------:R-:W-:Y:S02]  /*00f0*/  ISETP.GE.AND P0, PT, R5, 0x1, PT ;  /* 0x000000010500780c */ /* 0x000fe40003f06270 */
[----:B------:R-:W-:Y:S01]  /*0100*/  IMAD.IADD R4, R7, 0x1, R0 ;  /* 0x0000000107047824 */ /* 0x000fe200078e0200 */
[----:B0-----:R-:W-:-:S06]  /*0110*/  ULEA UR4, UR5, UR4, 0x18 ;  /* 0x0000000405047291 */ /* 0x001fcc000f8ec0ff */
[----:B------:R-:W-:-:S05]  /*0120*/  LEA R4, R4, UR4, 0x2 ;  /* 0x0000000404047c11 */ /* 0x000fca000f8e10ff */
[----:B--2---:R0:W-:Y:S01]  /*0130*/  STS [R4], R9 ;  /* 0x0000000904007388 */ /* 0x0041e20000000800 */
[----:B------:R-:W-:Y:S06]  /*0140*/  BAR.SYNC.DEFER_BLOCKING 0x0 ;  /* 0x0000000000007b1d */ /* 0x000fec0000010000 */
[----:B------:R-:W-:Y:S05]  /*0150*/  @!P0 BRA `(.L_x_59) ;  /* 0x0000000800348947 */ /* 0x000fea0003800000 */
[C---:B------:R-:W-:Y:S01]  /*0160*/  ISETP.GE.U32.AND P1, PT, R5.reuse, 0x8, PT ;  /* 0x000000080500780c */ /* 0x040fe20003f26070 */
[----:B------:R-:W-:Y:S01]  /*0170*/  IMAD.MOV.U32 R6, RZ, RZ, RZ ;  /* 0x000000ffff067224 */ /* 0x000fe200078e00ff */
[----:B------:R-:W-:-:S04]  /*0180*/  LOP3.LUT R17, R5, 0x7, RZ, 0xc0, !PT ;  /* 0x0000000705117812 */ /* 0x000fc800078ec0ff */
[----:B------:R-:W-:-:S07]  /*0190*/  ISETP.NE.AND P0, PT, R17, RZ, PT ;  /* 0x000000ff1100720c */ /* 0x000fce0003f05270 */
[----:B------:R-:W-:Y:S06]  /*01a0*/  @!P1 BRA `(.L_x_60) ;  /* 0x0000000400049947 */ /* 0x000fec0003800000 */
[----:B0-----:R-:W-:Y:S02]  /*01b0*/  LEA R9, R7, UR4, 0x2 ;  /* 0x0000000407097c11 */ /* 0x001fe4000f8e10ff */
[----:B------:R-:W-:Y:S02]  /*01c0*/  LOP3.LUT R6, R5, 0x7ffffff8, RZ, 0xc0, !PT ;  /* 0x7ffffff805067812 */ /* 0x000fe400078ec0ff */
[----:B------:R-:W-:Y:S01]  /*01d0*/  LEA R8, R0, UR4, 0x2 ;  /* 0x0000000400087c11 */ /* 0x000fe2000f8e10ff */
[----:B------:R-:W-:Y:S02]  /*01e0*/  VIADD R9, R9, 0x10 ;  /* 0x0000001009097836 */ /* 0x000fe40000000000 */
[----:B------:R-:W-:-:S07]  /*01f0*/  IMAD.MOV R10, RZ, RZ, -R6 ;  /* 0x000000ffff0a7224 */ /* 0x000fce00078e0a06 */
.L_x_61:
[----:B------:R-:W-:Y:S01]  /*0200*/  LDS R11, [R4] ;  /* 0x00000000040b7984 */ /* 0x000fe20000000800 */
[C---:B------:R-:W-:Y:S02]  /*0210*/  IMAD R14, R5.reuse, 0x4, R8 ;  /* 0x00000004050e7824 */ /* 0x040fe400078e0208 */
[----:B------:R-:W-:Y:S01]  /*0220*/  VIADD R10, R10, 0x8 ;  /* 0x000000080a0a7836 */ /* 0x000fe20000000000 */
[----:B------:R-:W-:Y:S01]  /*0230*/  LDS R12, [R9+-0x10] ;  /* 0xfffff000090c7984 */ /* 0x000fe20000000800 */
[----:B------:R-:W-:-:S03]  /*0240*/  IMAD R16, R5, 0x4, R14 ;  /* 0x0000000405107824 */ /* 0x000fc600078e020e */
[----:B-1----:R0:W1:Y:S01]  /*0250*/  LDS R13, [R8] ;  /* 0x00000000080d7984 */ /* 0x0020620000000800 */
[C---:B------:R-:W-:Y:S01]  /*0260*/  IMAD R18, R5.reuse, 0x4, R16 ;  /* 0x0000000405127824 */ /* 0x040fe200078e0210 */
[----:B------:R-:W-:Y:S01]  /*0270*/  ISETP.NE.AND P1, PT, R10, RZ, PT ;  /* 0x000000ff0a00720c */ /* 0x000fe20003f25270 */
[----:B0-----:R-:W-:Y:S01]  /*0280*/  IMAD R8, R5, 0x20, R8 ;  /* 0x0000002005087824 */ /* 0x001fe200078e0208 */
[----:B-1----:R-:W-:-:S05]  /*0290*/  VIADDMNMX R11, R13, R12, R11, PT ;  /* 0x0000000c0d0b7246 */ /* 0x002fca000380010b */
[----:B------:R-:W-:Y:S01]  /*02a0*/  STS [R4], R11 ;  /* 0x0000000b04007388 */ /* 0x000fe20000000800 */
[----:B------:R-:W-:Y:S06]  /*02b0*/  BAR.SYNC.DEFER_BLOCKING 0x0 ;  /* 0x0000000000007b1d */ /* 0x000fec0000010000 */
[----:B------:R-:W-:Y:S04]  /*02c0*/  LDS R12, [R4] ;  /* 0x00000000040c7984 */ /* 0x000fe80000000800 */
[----:B------:R-:W-:Y:S04]  /*02d0*/  LDS R13, [R9+-0xc] ;  /* 0xfffff400090d7984 */ /* 0x000fe80000000800 */
[----:B------:R0:W1:Y:S02]  /*02e0*/  LDS R15, [R14] ;  /* 0x000000000e0f7984 */ /* 0x0000640000000800 */
        /* <DEDUP_REMOVED lines=45> */
.L_x_60:
        /* <DEDUP_REMOVED lines=8> */
[----:B0-----:R-:W-:Y:S02]  /*0640*/  LEA R9, R8, UR4, 0x2 ;  /* 0x0000000408097c11 */ /* 0x001fe4000f8e10ff */
[----:B------:R-:W-:Y:S01]  /*0650*/  LEA R10, R10, UR4, 0x2 ;  /* 0x000000040a0a7c11 */ /* 0x000fe2000f8e10ff */
[----:B------:R-:W-:Y:S04]  /*0660*/  LDS R8, [R4] ;  /* 0x0000000004087984 */ /* 0x000fe80000000800 */
[----:B------:R-:W-:Y:S04]  /*0670*/  LDS R11, [R9] ;  /* 0x00000000090b7984 */ /* 0x000fe80000000800 */
[----:B------:R-:W0:Y:S02]  /*0680*/  LDS R12, [R10] ;  /* 0x000000000a0c7984 */ /* 0x000e240000000800 */
[----:B0-----:R-:W-:Y:S01]  /*0690*/  VIADDMNMX R11, R12, R11, R8, PT ;  /* 0x0000000b0c0b7246 */ /* 0x001fe20003800108 */
[----:B------:R-:W-:-:S04]  /*06a0*/  IMAD R12, R5, 0x4, R10 ;  /* 0x00000004050c7824 */ /* 0x000fc800078e020a */
[----:B------:R-:W-:Y:S01]  /*06b0*/  STS [R4], R11 ;  /* 0x0000000b04007388 */ /* 0x000fe20000000800 */
[----:B------:R-:W-:Y:S06]  /*06c0*/  BAR.SYNC.DEFER_BLOCKING 0x0 ;  /* 0x0000000000007b1d */ /* 0x000fec0000010000 */
[----:B------:R-:W-:Y:S04]  /*06d0*/  LDS R8, [R4] ;  /* 0x0000000004087984 */ /* 0x000fe80000000800 */
[----:B-1----:R-:W-:Y:S04]  /*06e0*/  LDS R13, [R9+0x4] ;  /* 0x00000400090d7984 */ /* 0x002fe80000000800 */
        /* <DEDUP_REMOVED lines=18> */
.L_x_62:
[----:B------:R-:W-:Y:S05]  /*0810*/  @!P1 BRA `(.L_x_59) ;  /* 0x0000000000849947 */ /* 0x000fea0003800000 */
[----:B------:R-:W-:Y:S02]  /*0820*/  ISETP.NE.AND P0, PT, R16, 0x1, PT ;  /* 0x000000011000780c */ /* 0x000fe40003f05270 */
[----:B------:R-:W-:-:S04]  /*0830*/  LOP3.LUT R8, R5, 0x1, RZ, 0xc0, !PT ;  /* 0x0000000105087812 */ /* 0x000fc800078ec0ff */
[----:B------:R-:W-:-:S07]  /*0840*/  ISETP.NE.U32.AND P1, PT, R8, 0x1, PT ;  /* 0x000000010800780c */ /* 0x000fce0003f25070 */
[----:B------:R-:W-:Y:S06]  /*0850*/  @!P0 BRA `(.L_x_63) ;  /* 0x0000000000488947 */ /* 0x000fec0003800000 */
[----:B------:R-:W-:Y:S02]  /*0860*/  IMAD.IADD R8, R7, 0x1, R6 ;  /* 0x0000000107087824 */ /* 0x000fe400078e0206 */
[C---:B0-----:R-:W-:Y:S02]  /*0870*/  IMAD R9, R6.reuse, R5, R0 ;  /* 0x0000000506097224 */ /* 0x041fe400078e0200 */
[----:B------:R-:W-:Y:S01]  /*0880*/  VIADD R6, R6, 0x2 ;  /* 0x0000000206067836 */ /* 0x000fe20000000000 */
[----:B------:R-:W-:Y:S02]  /*0890*/  LEA R12, R8, UR4, 0x2 ;  /* 0x00000004080c7c11 */ /* 0x000fe4000f8e10ff */
        /* <DEDUP_REMOVED lines=8> */
[----:B--2---:R-:W-:Y:S04]  /*0920*/  LDS R11, [R12+0x4] ;  /* 0x000004000c0b7984 */ /* 0x004fe80000000800 */
[----:B------:R-:W-:Y:S04]  /*0930*/  LDS R10, [R10] ;  /* 0x000000000a0a7984 */ /* 0x000fe80000000800 */
[----:B------:R-:W0:Y:S02]  /*0940*/  LDS R8, [R4] ;  /* 0x0000000004087984 */ /* 0x000e240000000800 */
[----:B0-----:R-:W-:-:S05]  /*0950*/  VIADDMNMX R11, R10, R11, R8, PT ;  /* 0x0000000b0a0b7246 */ /* 0x001fca0003800108 */
[----:B------:R3:W-:Y:S01]  /*0960*/  STS [R4], R11 ;  /* 0x0000000b04007388 */ /* 0x0007e20000000800 */
[----:B------:R-:W-:Y:S06]  /*0970*/  BAR.SYNC.DEFER_BLOCKING 0x0 ;  /* 0x0000000000007b1d */ /* 0x000fec0000010000 */
.L_x_63:
[----:B------:R-:W-:Y:S05]  /*0980*/  @P1 BRA `(.L_x_59) ;  /* 0x0000000000281947 */ /* 0x000fea0003800000 */
[----:B------:R-:W-:Y:S02]  /*0990*/  IMAD R0, R6, R5, R0 ;  /* 0x0000000506007224 */ /* 0x000fe400078e0200 */
[----:B------:R-:W-:-:S03]  /*09a0*/  IMAD.IADD R6, R7, 0x1, R6 ;  /* 0x0000000107067824 */ /* 0x000fc600078e0206 */
[----:B------:R-:W-:Y:S02]  /*09b0*/  LEA R7, R0, UR4, 0x2 ;  /* 0x0000000400077c11 */ /* 0x000fe4000f8e10ff */
[----:B------:R-:W-:Y:S01]  /*09c0*/  LEA R6, R6, UR4, 0x2 ;  /* 0x0000000406067c11 */ /* 0x000fe2000f8e10ff */
[----:B------:R-:W-:Y:S04]  /*09d0*/  LDS R0, [R4] ;  /* 0x0000000004007984 */ /* 0x000fe80000000800 */
[----:B------:R-:W-:Y:S04]  /*09e0*/  LDS R5, [R6] ;  /* 0x0000000006057984 */ /* 0x000fe80000000800 */
[----:B------:R-:W4:Y:S02]  /*09f0*/  LDS R7, [R7] ;  /* 0x0000000007077984 */ /* 0x000f240000000800 */
[----:B----4-:R-:W-:-:S05]  /*0a00*/  VIADDMNMX R5, R7, R5, R0, PT ;  /* 0x0000000507057246 */ /* 0x010fca0003800100 */
[----:B------:R4:W-:Y:S01]  /*0a10*/  STS [R4], R5 ;  /* 0x0000000504007388 */ /* 0x0009e20000000800 */
[----:B------:R-:W-:Y:S06]  /*0a20*/  BAR.SYNC.DEFER_BLOCKING 0x0 ;  /* 0x0000000000007b1d */ /* 0x000fec0000010000 */
.L_x_59:
[----:B----4-:R-:W4:Y:S04]  /*0a30*/  LDS R5, [R4] ;  /* 0x0000000004057984 */ /* 0x010f280000000800 */
[----:B----4-:R-:W-:Y:S01]  /*0a40*/  STG.E desc[UR6][R2.64], R5 ;  /* 0x0000000502007986 */ /* 0x010fe2000c101906 */
[----:B------:R-:W-:Y:S05]  /*0a50*/  EXIT ;  /* 0x000000000000794d */ /* 0x000fea0003800000 */
.L_x_64:
        /* <DEDUP_REMOVED lines=10> */
.L_x_75:


//--------------------- .nv.shared._Z8checkminPiS_ii --------------------------
	.section	.nv.shared._Z8checkminPiS_ii,"aw",@nobits
	.sectionflags	@""
	.align	16
	.zero		1024


//--------------------- .nv.shared.reserved.0     --------------------------
	.section	.nv.shared.reserved.0,"aw",@nobits
	.weak		__nv_reservedSMEM_offset_0_alias
	.size		__nv_reservedSMEM_offset_0_alias, 0, 64
	.other		__nv_reservedSMEM_offset_0_alias,@"STO_CUDA_RESERVED_SHARED STV_DEFAULT"
__nv_reservedSMEM_offset_0_alias:
	.zero		0
	.zero		64


//--------------------- .nv.shared._Z16res_floyed_slavePiiiiiS_S_ --------------------------
	.section	.nv.shared._Z16res_floyed_slavePiiiiiS_S_,"aw",@nobits
	.sectionflags	@""
	.align	16
	.zero		1024


//--------------------- .nv.shared._Z19res_floyed_slave_ulPiiiiiS_S_ --------------------------
	.section	.nv.shared._Z19res_floyed_slave_ulPiiiiiS_S_,"aw",@nobits
	.sectionflags	@""
	.align	16
	.zero		1024


//--------------------- .nv.shared._Z10res_floyedPiiiiii --------------------------
	.section	.nv.shared._Z10res_floyedPiiiiii,"aw",@nobits
	.sectionflags	@""
	.align	16
	.zero		1024


//--------------------- .nv.shared._Z10res_floyedPiiiii --------------------------
	.section	.nv.shared._Z10res_floyedPiiiii,"aw",@nobits
	.sectionflags	@""
	.align	16
	.zero		1024


//--------------------- .nv.shared._Z15res_floyed_fullPiiii --------------------------
	.section	.nv.shared._Z15res_floyed_fullPiiii,"aw",@nobits
	.sectionflags	@""
	.align	16
	.zero		1024


//--------------------- .nv.shared._Z16pivot_row_floyedPiiiiS_ --------------------------
	.section	.nv.shared._Z16pivot_row_floyedPiiiiS_,"aw",@nobits
	.sectionflags	@""
	.align	16
	.zero		1024


//--------------------- .nv.shared._Z16pivot_col_floyedPiiiiS_ --------------------------
	.section	.nv.shared._Z16pivot_col_floyedPiiiiS_,"aw",@nobits
	.sectionflags	@""
	.align	16
	.zero		1024


//--------------------- .nv.shared._Z16pivot_row_floyedPiiii --------------------------
	.section	.nv.shared._Z16pivot_row_floyedPiiii,"aw",@nobits
	.sectionflags	@""
	.align	16
	.zero		1024


//--------------------- .nv.shared._Z16pivot_col_floyedPiiii --------------------------
	.section	.nv.shared._Z16pivot_col_floyedPiiii,"aw",@nobits
	.sectionflags	@""
	.align	16
	.zero		1024


//--------------------- .nv.shared._Z12pivot_floyedPiiii --------------------------
	.section	.nv.shared._Z12pivot_floyedPiiii,"aw",@nobits
	.sectionflags	@""
	.align	16
	.zero		1024


//--------------------- .nv.constant0._Z8checkminPiS_ii --------------------------
	.section	.nv.constant0._Z8checkminPiS_ii,"a",@progbits
	.sectionflags	@""
	.align	4
.nv.constant0._Z8checkminPiS_ii:
	.zero		920


//--------------------- .nv.constant0._Z16res_floyed_slavePiiiiiS_S_ --------------------------
	.section	.nv.constant0._Z16res_floyed_slavePiiiiiS_S_,"a",@progbits
	.sectionflags	@""
	.align	4
.nv.constant0._Z16res_floyed_slavePiiiiiS_S_:
	.zero		936


//--------------------- .nv.constant0._Z19res_floyed_slave_ulPiiiiiS_S_ --------------------------
	.section	.nv.constant0._Z19res_floyed_slave_ulPiiiiiS_S_,"a",@progbits
	.sectionflags	@""
	.align	4
.nv.constant0._Z19res_floyed_slave_ulPiiiiiS_S_:
	.zero		936


//--------------------- .nv.constant0._Z10res_floyedPiiiiii --------------------------
	.section	.nv.constant0._Z10res_floyedPiiiiii,"a",@progbits
	.sectionflags	@""
	.align	4
.nv.constant0._Z10res_floyedPiiiiii:
	.zero		924


//--------------------- .nv.constant0._Z10res_floyedPiiiii --------------------------
	.section	.nv.constant0._Z10res_floyedPiiiii,"a",@progbits
	.sectionflags	@""
	.align	4
.nv.constant0._Z10res_floyedPiiiii:
	.zero		920


//--------------------- .nv.constant0._Z15res_floyed_fullPiiii --------------------------
	.section	.nv.constant0._Z15res_floyed_fullPiiii,"a",@progbits
	.sectionflags	@""
	.align	4
.nv.constant0._Z15res_floyed_fullPiiii:
	.zero		916


//--------------------- .nv.constant0._Z16pivot_row_floyedPiiiiS_ --------------------------
	.section	.nv.constant0._Z16pivot_row_floyedPiiiiS_,"a",@progbits
	.sectionflags	@""
	.align	4
.nv.constant0._Z16pivot_row_floyedPiiiiS_:
	.zero		928


//--------------------- .nv.constant0._Z16pivot_col_floyedPiiiiS_ --------------------------
	.section	.nv.constant0._Z16pivot_col_floyedPiiiiS_,"a",@progbits
	.sectionflags	@""
	.align	4
.nv.constant0._Z16pivot_col_floyedPiiiiS_:
	.zero		928


//--------------------- .nv.constant0._Z16pivot_row_floyedPiiii --------------------------
	.section	.nv.constant0._Z16pivot_row_floyedPiiii,"a",@progbits
	.sectionflags	@""
	.align	4
.nv.constant0._Z16pivot_row_floyedPiiii:
	.zero		916


//--------------------- .nv.constant0._Z16pivot_col_floyedPiiii --------------------------
	.section	.nv.constant0._Z16pivot_col_floyedPiiii,"a",@progbits
	.sectionflags	@""
	.align	4
.nv.constant0._Z16pivot_col_floyedPiiii:
	.zero		916


//--------------------- .nv.constant0._Z12pivot_floyedPiiii --------------------------
	.section	.nv.constant0._Z12pivot_floyedPiiii,"a",@progbits
	.sectionflags	@""
	.align	4
.nv.constant0._Z12pivot_floyedPiiii:
	.zero		916


//--------------------- SYMBOLS --------------------------

	.type		.nv.reservedSmem.offset0,@object
	.size		.nv.reservedSmem.offset0,0x4
	.type		.nv.reservedSmem.cap,@object
	.size		.nv.reservedSmem.cap,0x4
